	.target	sm_80

	.elftype	@"ET_EXEC"


//--------------------- .note.nv.tkinfo           --------------------------
	.section	.note.nv.tkinfo,"",@"SHT_NOTE"
	.sectionflags	@"SHF_NOTE_NV_TKINFO"
	.tkinfo
        /*0018*/ 	.word	0x00000002
        /*0030*/ 	.string	""
        /*0030*/ 	.string	"ptxas"
        /*0030*/ 	.string	"Cuda compilation tools, release 13.0, V13.0.88"
        /*0030*/ 	.string	"Build cuda_13.0.r13.0/compiler.36424714_0"
        /*0030*/ 	.string	"-v  -suppress-debug-info  -lineinfo  -arch sm_80 "



//--------------------- .note.nv.cuinfo           --------------------------
	.section	.note.nv.cuinfo,"",@"SHT_NOTE"
	.sectionflags	@"SHF_NOTE_NV_CUINFO"
        /*0018*/ 	.short	0x0002
        /*001a*/ 	.short	0x0050
        /*001c*/ 	.short	0x0082
	.zero		2


//--------------------- .nv.info                  --------------------------
	.section	.nv.info,"",@"SHT_CUDA_INFO"
	.align	4


	//----- nvinfo : EIATTR_REGCOUNT
	.align		4
        /*0000*/ 	.byte	0x04, 0x2f
        /*0002*/ 	.short	(.L_2 - .L_1)
	.align		4
.L_1:
        /*0004*/ 	.word	index@(attn_fwd)
        /*0008*/ 	.word	0x0000007f


	//----- nvinfo : EIATTR_FRAME_SIZE
	.align		4
.L_2:
        /*000c*/ 	.byte	0x04, 0x11
        /*000e*/ 	.short	(.L_4 - .L_3)
	.align		4
.L_3:
        /*0010*/ 	.word	index@(attn_fwd)
        /*0014*/ 	.word	0x00000000


	//----- nvinfo : EIATTR_MIN_STACK_SIZE
	.align		4
.L_4:
        /*0018*/ 	.byte	0x04, 0x12
        /*001a*/ 	.short	(.L_6 - .L_5)
	.align		4
.L_5:
        /*001c*/ 	.word	index@(attn_fwd)
        /*0020*/ 	.word	0x00000000
.L_6:


//--------------------- .nv.info.attn_fwd         --------------------------
	.section	.nv.info.attn_fwd,"",@"SHT_CUDA_INFO"
	.sectionflags	@""
	.align	4


	//----- nvinfo : EIATTR_CUDA_API_VERSION
	.align		4
        /*0000*/ 	.byte	0x04, 0x37
        /*0002*/ 	.short	(.L_8 - .L_7)
.L_7:
        /*0004*/ 	.word	0x00000082


	//----- nvinfo : EIATTR_SW2861232_WAR
	.align		4
.L_8:
        /*0008*/ 	.byte	0x01, 0x35
	.zero		2


	//----- nvinfo : EIATTR_PARAM_CBANK
	.align		4
        /*000c*/ 	.byte	0x04, 0x0a
        /*000e*/ 	.short	(.L_10 - .L_9)
	.align		4
.L_9:
        /*0010*/ 	.word	index@(.nv.constant0.attn_fwd)
        /*0014*/ 	.short	0x0160
        /*0016*/ 	.short	0x0088


	//----- nvinfo : EIATTR_CBANK_PARAM_SIZE
	.align		4
.L_10:
        /*0018*/ 	.byte	0x03, 0x19
        /*001a*/ 	.short	0x0088


	//----- nvinfo : EIATTR_KPARAM_INFO
	.align		4
        /*001c*/ 	.byte	0x04, 0x17
        /*001e*/ 	.short	(.L_12 - .L_11)
.L_11:
        /*0020*/ 	.word	0x00000000
        /*0024*/ 	.short	0x0019
        /*0026*/ 	.short	0x0080
        /*0028*/ 	.byte	0x00, 0xf4, 0x21, 0x00


	//----- nvinfo : EIATTR_KPARAM_INFO
	.align		4
.L_12:
        /*002c*/ 	.byte	0x04, 0x17
        /*002e*/ 	.short	(.L_14 - .L_13)
.L_13:
        /*0030*/ 	.word	0x00000000
        /*0034*/ 	.short	0x0018
        /*0036*/ 	.short	0x0078
        /*0038*/ 	.byte	0x00, 0xf4, 0x21, 0x00


	//----- nvinfo : EIATTR_KPARAM_INFO
	.align		4
.L_14:
        /*003c*/ 	.byte	0x04, 0x17
        /*003e*/ 	.short	(.L_16 - .L_15)
.L_15:
        /*0040*/ 	.word	0x00000000
        /*0044*/ 	.short	0x0017
        /*0046*/ 	.short	0x0070
        /*0048*/ 	.byte	0x00, 0xf0, 0x11, 0x00


	//----- nvinfo : EIATTR_KPARAM_INFO
	.align		4
.L_16:
        /*004c*/ 	.byte	0x04, 0x17
        /*004e*/ 	.short	(.L_18 - .L_17)
.L_17:
        /*0050*/ 	.word	0x00000000
        /*0054*/ 	.short	0x0016
        /*0056*/ 	.short	0x006c
        /*0058*/ 	.byte	0x00, 0xf0, 0x11, 0x00


	//----- nvinfo : EIATTR_KPARAM_INFO
	.align		4
.L_18:
        /*005c*/ 	.byte	0x04, 0x17
        /*005e*/ 	.short	(.L_20 - .L_19)
.L_19:
        /*0060*/ 	.word	0x00000000
        /*0064*/ 	.short	0x0015
        /*0066*/ 	.short	0x0068
        /*0068*/ 	.byte	0x00, 0xf0, 0x11, 0x00


	//----- nvinfo : EIATTR_KPARAM_INFO
	.align		4
.L_20:
        /*006c*/ 	.byte	0x04, 0x17
        /*006e*/ 	.short	(.L_22 - .L_21)
.L_21:
        /*0070*/ 	.word	0x00000000
        /*0074*/ 	.short	0x0014
        /*0076*/ 	.short	0x0064
        /*0078*/ 	.byte	0x00, 0xf0, 0x11, 0x00


	//----- nvinfo : EIATTR_KPARAM_INFO
	.align		4
.L_22:
        /*007c*/ 	.byte	0x04, 0x17
        /*007e*/ 	.short	(.L_24 - .L_23)
.L_23:
        /*0080*/ 	.word	0x00000000
        /*0084*/ 	.short	0x0013
        /*0086*/ 	.short	0x0060
        /*0088*/ 	.byte	0x00, 0xf0, 0x11, 0x00


	//----- nvinfo : EIATTR_KPARAM_INFO
	.align		4
.L_24:
        /*008c*/ 	.byte	0x04, 0x17
        /*008e*/ 	.short	(.L_26 - .L_25)
.L_25:
        /*0090*/ 	.word	0x00000000
        /*0094*/ 	.short	0x0012
        /*0096*/ 	.short	0x005c
        /*0098*/ 	.byte	0x00, 0xf0, 0x11, 0x00


	//----- nvinfo : EIATTR_KPARAM_INFO
	.align		4
.L_26:
        /*009c*/ 	.byte	0x04, 0x17
        /*009e*/ 	.short	(.L_28 - .L_27)
.L_27:
        /*00a0*/ 	.word	0x00000000
        /*00a4*/ 	.short	0x0011
        /*00a6*/ 	.short	0x0058
        /*00a8*/ 	.byte	0x00, 0xf0, 0x11, 0x00


	//----- nvinfo : EIATTR_KPARAM_INFO
	.align		4
.L_28:
        /*00ac*/ 	.byte	0x04, 0x17
        /*00ae*/ 	.short	(.L_30 - .L_29)
.L_29:
        /*00b0*/ 	.word	0x00000000
        /*00b4*/ 	.short	0x0010
        /*00b6*/ 	.short	0x0054
        /*00b8*/ 	.byte	0x00, 0xf0, 0x11, 0x00


	//----- nvinfo : EIATTR_KPARAM_INFO
	.align		4
.L_30:
        /*00bc*/ 	.byte	0x04, 0x17
        /*00be*/ 	.short	(.L_32 - .L_31)
.L_31:
        /*00c0*/ 	.word	0x00000000
        /*00c4*/ 	.short	0x000f
        /*00c6*/ 	.short	0x0050
        /*00c8*/ 	.byte	0x00, 0xf0, 0x11, 0x00


	//----- nvinfo : EIATTR_KPARAM_INFO
	.align		4
.L_32:
        /*00cc*/ 	.byte	0x04, 0x17
        /*00ce*/ 	.short	(.L_34 - .L_33)
.L_33:
        /*00d0*/ 	.word	0x00000000
        /*00d4*/ 	.short	0x000e
        /*00d6*/ 	.short	0x004c
        /*00d8*/ 	.byte	0x00, 0xf0, 0x11, 0x00


	//----- nvinfo : EIATTR_KPARAM_INFO
	.align		4
.L_34:
        /*00dc*/ 	.byte	0x04, 0x17
        /*00de*/ 	.short	(.L_36 - .L_35)
.L_35:
        /*00e0*/ 	.word	0x00000000
        /*00e4*/ 	.short	0x000d
        /*00e6*/ 	.short	0x0048
        /*00e8*/ 	.byte	0x00, 0xf0, 0x11, 0x00


	//----- nvinfo : EIATTR_KPARAM_INFO
	.align		4
.L_36:
        /*00ec*/ 	.byte	0x04, 0x17
        /*00ee*/ 	.short	(.L_38 - .L_37)
.L_37:
        /*00f0*/ 	.word	0x00000000
        /*00f4*/ 	.short	0x000c
        /*00f6*/ 	.short	0x0044
        /*00f8*/ 	.byte	0x00, 0xf0, 0x11, 0x00


	//----- nvinfo : EIATTR_KPARAM_INFO
	.align		4
.L_38:
        /*00fc*/ 	.byte	0x04, 0x17
        /*00fe*/ 	.short	(.L_40 - .L_39)
.L_39:
        /*0100*/ 	.word	0x00000000
        /*0104*/ 	.short	0x000b
        /*0106*/ 	.short	0x0040
        /*0108*/ 	.byte	0x00, 0xf0, 0x11, 0x00


	//----- nvinfo : EIATTR_KPARAM_INFO
	.align		4
.L_40:
        /*010c*/ 	.byte	0x04, 0x17
        /*010e*/ 	.short	(.L_42 - .L_41)
.L_41:
        /*0110*/ 	.word	0x00000000
        /*0114*/ 	.short	0x000a
        /*0116*/ 	.short	0x003c
        /*0118*/ 	.byte	0x00, 0xf0, 0x11, 0x00


	//----- nvinfo : EIATTR_KPARAM_INFO
	.align		4
.L_42:
        /*011c*/ 	.byte	0x04, 0x17
        /*011e*/ 	.short	(.L_44 - .L_43)
.L_43:
        /*0120*/ 	.word	0x00000000
        /*0124*/ 	.short	0x0009
        /*0126*/ 	.short	0x0038
        /*0128*/ 	.byte	0x00, 0xf0, 0x11, 0x00


	//----- nvinfo : EIATTR_KPARAM_INFO
	.align		4
.L_44:
        /*012c*/ 	.byte	0x04, 0x17
        /*012e*/ 	.short	(.L_46 - .L_45)
.L_45:
        /*0130*/ 	.word	0x00000000
        /*0134*/ 	.short	0x0008
        /*0136*/ 	.short	0x0034
        /*0138*/ 	.byte	0x00, 0xf0, 0x11, 0x00


	//----- nvinfo : EIATTR_KPARAM_INFO
	.align		4
.L_46:
        /*013c*/ 	.byte	0x04, 0x17
        /*013e*/ 	.short	(.L_48 - .L_47)
.L_47:
        /*0140*/ 	.word	0x00000000
        /*0144*/ 	.short	0x0007
        /*0146*/ 	.short	0x0030
        /*0148*/ 	.byte	0x00, 0xf0, 0x11, 0x00


	//----- nvinfo : EIATTR_KPARAM_INFO
	.align		4
.L_48:
        /*014c*/ 	.byte	0x04, 0x17
        /*014e*/ 	.short	(.L_50 - .L_49)
.L_49:
        /*0150*/ 	.word	0x00000000
        /*0154*/ 	.short	0x0006
        /*0156*/ 	.short	0x002c
        /*0158*/ 	.byte	0x00, 0xf0, 0x11, 0x00


	//----- nvinfo : EIATTR_KPARAM_INFO
	.align		4
.L_50:
        /*015c*/ 	.byte	0x04, 0x17
        /*015e*/ 	.short	(.L_52 - .L_51)
.L_51:
        /*0160*/ 	.word	0x00000000
        /*0164*/ 	.short	0x0005
        /*0166*/ 	.short	0x0028
        /*0168*/ 	.byte	0x00, 0xf0, 0x11, 0x00


	//----- nvinfo : EIATTR_KPARAM_INFO
	.align		4
.L_52:
        /*016c*/ 	.byte	0x04, 0x17
        /*016e*/ 	.short	(.L_54 - .L_53)
.L_53:
        /*0170*/ 	.word	0x00000000
        /*0174*/ 	.short	0x0004
        /*0176*/ 	.short	0x0020
        /*0178*/ 	.byte	0x00, 0xf4, 0x21, 0x00


	//----- nvinfo : EIATTR_KPARAM_INFO
	.align		4
.L_54:
        /*017c*/ 	.byte	0x04, 0x17
        /*017e*/ 	.short	(.L_56 - .L_55)
.L_55:
        /*0180*/ 	.word	0x00000000
        /*0184*/ 	.short	0x0003
        /*0186*/ 	.short	0x0018
        /*0188*/ 	.byte	0x00, 0xf4, 0x21, 0x00


	//----- nvinfo : EIATTR_KPARAM_INFO
	.align		4
.L_56:
        /*018c*/ 	.byte	0x04, 0x17
        /*018e*/ 	.short	(.L_58 - .L_57)
.L_57:
        /*0190*/ 	.word	0x00000000
        /*0194*/ 	.short	0x0002
        /*0196*/ 	.short	0x0010
        /*0198*/ 	.byte	0x00, 0xf4, 0x21, 0x00


	//----- nvinfo : EIATTR_KPARAM_INFO
	.align		4
.L_58:
        /*019c*/ 	.byte	0x04, 0x17
        /*019e*/ 	.short	(.L_60 - .L_59)
.L_59:
        /*01a0*/ 	.word	0x00000000
        /*01a4*/ 	.short	0x0001
        /*01a6*/ 	.short	0x0008
        /*01a8*/ 	.byte	0x00, 0xf4, 0x21, 0x00


	//----- nvinfo : EIATTR_KPARAM_INFO
	.align		4
.L_60:
        /*01ac*/ 	.byte	0x04, 0x17
        /*01ae*/ 	.short	(.L_62 - .L_61)
.L_61:
        /*01b0*/ 	.word	0x00000000
        /*01b4*/ 	.short	0x0000
        /*01b6*/ 	.short	0x0000
        /*01b8*/ 	.byte	0x00, 0xf4, 0x21, 0x00


	//----- nvinfo : EIATTR_MAXREG_COUNT
	.align		4
.L_62:
        /*01bc*/ 	.byte	0x03, 0x1b
        /*01be*/ 	.short	0x00ff


	//----- nvinfo : EIATTR_NUM_BARRIERS
	.align		4
        /*01c0*/ 	.byte	0x02, 0x4c
        /*01c2*/ 	.byte	0x01
	.zero		1


	//----- nvinfo : EIATTR_MERCURY_ISA_VERSION
	.align		4
        /*01c4*/ 	.byte	0x03, 0x5f
        /*01c6*/ 	.short	0x0000


	//----- nvinfo : EIATTR_COOP_GROUP_MASK_REGIDS
	.align		4
        /*01c8*/ 	.byte	0x04, 0x29
        /*01ca*/ 	.short	(.L_64 - .L_63)


	//   ....[0]....
.L_63:
        /*01cc*/ 	.word	0xffffffff


	//   ....[1]....
        /*01d0*/ 	.word	0xffffffff


	//   ....[2]....
        /*01d4*/ 	.word	0xffffffff


	//   ....[3]....
        /*01d8*/ 	.word	0xffffffff


	//   ....[4]....
        /*01dc*/ 	.word	0xffffffff


	//   ....[5]....
        /*01e0*/ 	.word	0xffffffff


	//   ....[6]....
        /*01e4*/ 	.word	0xffffffff


	//   ....[7]....
        /*01e8*/ 	.word	0xffffffff


	//----- nvinfo : EIATTR_COOP_GROUP_INSTR_OFFSETS
	.align		4
.L_64:
        /*01ec*/ 	.byte	0x04, 0x28
        /*01ee*/ 	.short	(.L_66 - .L_65)


	//   ....[0]....
.L_65:
        /*01f0*/ 	.word	0x00001580


	//   ....[1]....
        /*01f4*/ 	.word	0x00001690


	//   ....[2]....
        /*01f8*/ 	.word	0x000016b0


	//   ....[3]....
        /*01fc*/ 	.word	0x00001700


	//   ....[4]....
        /*0200*/ 	.word	0x00002260


	//   ....[5]....
        /*0204*/ 	.word	0x00002270


	//   ....[6]....
        /*0208*/ 	.word	0x00002310


	//   ....[7]....
        /*020c*/ 	.word	0x00002320


	//----- nvinfo : EIATTR_EXIT_INSTR_OFFSETS
	.align		4
.L_66:
        /*0210*/ 	.byte	0x04, 0x1c
        /*0212*/ 	.short	(.L_68 - .L_67)


	//   ....[0]....
.L_67:
        /*0214*/ 	.word	0x00003430


	//   ....[1]....
        /*0218*/ 	.word	0x000034d0


	//----- nvinfo : EIATTR_REQNTID
	.align		4
.L_68:
        /*021c*/ 	.byte	0x04, 0x10
        /*021e*/ 	.short	(.L_70 - .L_69)
.L_69:
        /*0220*/ 	.word	0x00000100
        /*0224*/ 	.word	0x00000001
        /*0228*/ 	.word	0x00000001
.L_70:


//--------------------- .nv.callgraph             --------------------------
	.section	.nv.callgraph,"",@"SHT_CUDA_CALLGRAPH"
	.align	4
	.sectionentsize	8
	.align		4
        /*0000*/ 	.word	0x00000000
	.align		4
        /*0004*/ 	.word	0xffffffff
	.align		4
        /*0008*/ 	.word	0x00000000
	.align		4
        /*000c*/ 	.word	0xfffffffe
	.align		4
        /*0010*/ 	.word	0x00000000
	.align		4
        /*0014*/ 	.word	0xfffffffd
	.align		4
        /*0018*/ 	.word	0x00000000
	.align		4
        /*001c*/ 	.word	0xfffffffc


//--------------------- .nv.rel.action            --------------------------
	.section	.nv.rel.action,"",@"SHT_CUDA_RELOCINFO"
	.align	8
	.sectionentsize	8
        /*0000*/ 	.byte	0x73, 0x00, 0x00, 0x00, 0x00, 0x00, 0x00, 0x00, 0x00, 0x00, 0x00, 0x11, 0x25, 0x00, 0x05, 0x36


//--------------------- .nv.constant4             --------------------------
	.section	.nv.constant4,"a",@progbits
	.align	8
	.align		8
.nv.constant4:
        /*0000*/ 	.dword	_$_str


//--------------------- .nv.constant0.attn_fwd    --------------------------
	.section	.nv.constant0.attn_fwd,"a",@progbits
	.sectionflags	@""
	.align	4
.nv.constant0.attn_fwd:
	.zero		488


//--------------------- .text.attn_fwd            --------------------------
	.section	.text.attn_fwd,"ax",@progbits
	.sectioninfo	@"SHI_REGISTERS=127"
	.align	128
        .global         attn_fwd
        .type           attn_fwd,@function
        .size           attn_fwd,(.L_x_3 - attn_fwd)
        .other          attn_fwd,@"STO_CUDA_ENTRY STV_DEFAULT"
attn_fwd:
.text.attn_fwd:
[----:B------:R-:W-:Y:S02]  /*0000*/  MOV R1, c[0x0][0x28] ;  /* 0x00000a0000017a02 */ /* 0x000fe40000000f00 */
[----:B------:R-:W0:Y:S01]  /*0010*/  S2R R119, SR_TID.X ;  /* 0x0000000000777919 */ /* 0x000e220000002100 */
[----:B------:R-:W-:Y:S01]  /*0020*/  IMAD.MOV.U32 R33, RZ, RZ, c[0x0][0x198] ;  /* 0x00006600ff217624 */ /* 0x000fe200078e00ff */
[----:B------:R-:W-:Y:S02]  /*0030*/  ULDC.64 UR4, c[0x0][0x118] ;  /* 0x0000460000047ab9 */ /* 0x000fe40000000a00 */
[----:B------:R-:W1:Y:S04]  /*0040*/  S2R R3, SR_CTAID.X ;  /* 0x0000000000037919 */ /* 0x000e680000002500 */
[----:B------:R-:W2:Y:S01]  /*0050*/  S2R R123, SR_CTAID.Y ;  /* 0x00000000007b7919 */ /* 0x000ea20000002600 */
[----:B0-----:R-:W-:Y:S02]  /*0060*/  LOP3.LUT R16, R119, 0x7f, RZ, 0xc0, !PT ;  /* 0x0000007f77107812 */ /* 0x001fe400078ec0ff */
[----:B------:R-:W-:-:S02]  /*0070*/  SHF.R.U32.HI R120, RZ, 0x7, R119 ;  /* 0x00000007ff787819 */ /* 0x000fc40000011677 */
[----:B-1----:R-:W-:Y:S02]  /*0080*/  LEA R116, R3, R16, 0x7 ;  /* 0x0000001003747211 */ /* 0x002fe400078e38ff */
[----:B------:R-:W-:Y:S01]  /*0090*/  SGXT.U32 R120, R120, 0x1 ;  /* 0x000000017878781a */ /* 0x000fe20000000000 */
[----:B--2---:R-:W-:Y:S02]  /*00a0*/  IMAD R0, R123, c[0x0][0x190], RZ ;  /* 0x000064007b007a24 */ /* 0x004fe400078e02ff */
[----:B------:R-:W-:Y:S02]  /*00b0*/  IMAD R3, R116, c[0x0][0x194], RZ ;  /* 0x0000650074037a24 */ /* 0x000fe400078e02ff */
[----:B------:R-:W-:Y:S01]  /*00c0*/  IMAD R6, R120, c[0x0][0x198], RZ ;  /* 0x0000660078067a24 */ /* 0x000fe200078e02ff */
[C---:B------:R-:W-:Y:S01]  /*00d0*/  SHF.L.U32 R2, R0.reuse, 0x1, RZ ;  /* 0x0000000100027819 */ /* 0x040fe200000006ff */
[----:B------:R-:W-:Y:S01]  /*00e0*/  IMAD.HI R0, R0, 0x2, RZ ;  /* 0x0000000200007827 */ /* 0x000fe200078e02ff */
[----:B------:R-:W-:-:S03]  /*00f0*/  SHF.L.U32 R5, R3, 0x1, RZ ;  /* 0x0000000103057819 */ /* 0x000fc600000006ff */
[----:B------:R-:W-:Y:S01]  /*0100*/  IMAD.HI R3, R3, 0x2, RZ ;  /* 0x0000000203037827 */ /* 0x000fe200078e02ff */
[----:B------:R-:W-:-:S03]  /*0110*/  IADD3 R29, P0, P1, R5, c[0x0][0x160], R2 ;  /* 0x00005800051d7a10 */ /* 0x000fc6000791e002 */
[----:B------:R-:W-:Y:S01]  /*0120*/  IMAD R5, R33, 0x2, R6 ;  /* 0x0000000221057824 */ /* 0x000fe200078e0206 */
[----:B------:R-:W-:Y:S02]  /*0130*/  IADD3.X R31, R3, c[0x0][0x164], R0, P0, P1 ;  /* 0x00005900031f7a10 */ /* 0x000fe400007e2400 */
[C---:B------:R-:W-:Y:S02]  /*0140*/  LEA R2, P0, R6.reuse, R29, 0x1 ;  /* 0x0000001d06027211 */ /* 0x040fe400078008ff */
[C---:B------:R-:W-:Y:S02]  /*0150*/  LEA R0, R33.reuse, R5, 0x1 ;  /* 0x0000000521007211 */ /* 0x040fe400078e08ff */
[----:B------:R-:W-:Y:S02]  /*0160*/  LEA.HI.X.SX32 R3, R6, R31, 0x1, P0 ;  /* 0x0000001f06037211 */ /* 0x000fe400000f0eff */
[----:B------:R-:W-:Y:S02]  /*0170*/  LEA R9, R33, R0, 0x1 ;  /* 0x0000000021097211 */ /* 0x000fe400078e08ff */
[-C--:B------:R-:W-:Y:S01]  /*0180*/  LEA R6, P0, R0, R29.reuse, 0x1 ;  /* 0x0000001d00067211 */ /* 0x080fe200078008ff */
[----:B------:R0:W2:Y:S01]  /*0190*/  LDG.E.U16 R19, [R2.64] ;  /* 0x0000000402137981 */ /* 0x0000a2000c1e1500 */
[----:B------:R-:W-:-:S02]  /*01a0*/  LEA R4, P1, R5, R29, 0x1 ;  /* 0x0000001d05047211 */ /* 0x000fc400078208ff */
[-C--:B------:R-:W-:Y:S01]  /*01b0*/  LEA.HI.X.SX32 R7, R0, R31.reuse, 0x1, P0 ;  /* 0x0000001f00077211 */ /* 0x080fe200000f0eff */
[----:B------:R-:W-:Y:S01]  /*01c0*/  IMAD R0, R33, 0x2, R9 ;  /* 0x0000000221007824 */ /* 0x000fe200078e0209 */
[----:B------:R-:W-:Y:S02]  /*01d0*/  LEA.HI.X.SX32 R5, R5, R31, 0x1, P1 ;  /* 0x0000001f05057211 */ /* 0x000fe400008f0eff */
[-C--:B------:R-:W-:Y:S01]  /*01e0*/  LEA R8, P0, R9, R29.reuse, 0x1 ;  /* 0x0000001d09087211 */ /* 0x080fe200078008ff */
[----:B------:R1:W3:Y:S01]  /*01f0*/  LDG.E.U16 R21, [R6.64] ;  /* 0x0000000406157981 */ /* 0x0002e2000c1e1500 */
[C---:B------:R-:W-:Y:S02]  /*0200*/  LEA R10, P1, R0.reuse, R29, 0x1 ;  /* 0x0000001d000a7211 */ /* 0x040fe400078208ff */
[----:B------:R-:W-:Y:S01]  /*0210*/  LEA R12, R33, R0, 0x1 ;  /* 0x00000000210c7211 */ /* 0x000fe200078e08ff */
[----:B------:R4:W5:Y:S01]  /*0220*/  LDG.E.U16 R20, [R4.64] ;  /* 0x0000000404147981 */ /* 0x000962000c1e1500 */
[----:B------:R-:W-:-:S02]  /*0230*/  LEA.HI.X.SX32 R11, R0, R31, 0x1, P1 ;  /* 0x0000001f000b7211 */ /* 0x000fc400008f0eff */
[----:B------:R-:W-:Y:S02]  /*0240*/  LEA R0, R33, R12, 0x1 ;  /* 0x0000000c21007211 */ /* 0x000fe400078e08ff */
[----:B------:R-:W-:Y:S01]  /*0250*/  LEA.HI.X.SX32 R9, R9, R31, 0x1, P0 ;  /* 0x0000001f09097211 */ /* 0x000fe200000f0eff */
[----:B------:R1:W3:Y:S01]  /*0260*/  LDG.E.U16 R22, [R10.64] ;  /* 0x000000040a167981 */ /* 0x0002e2000c1e1500 */
[C---:B0-----:R-:W-:Y:S01]  /*0270*/  LEA R2, P0, R12.reuse, R29, 0x1 ;  /* 0x0000001d0c027211 */ /* 0x041fe200078008ff */
[----:B------:R-:W-:Y:S02]  /*0280*/  IMAD R13, R33, 0x2, R0 ;  /* 0x00000002210d7824 */ /* 0x000fe400078e0200 */
[----:B------:R0:W5:Y:S01]  /*0290*/  LDG.E.U16 R23, [R8.64] ;  /* 0x0000000408177981 */ /* 0x000162000c1e1500 */
[----:B------:R-:W-:Y:S02]  /*02a0*/  LEA.HI.X.SX32 R3, R12, R31, 0x1, P0 ;  /* 0x0000001f0c037211 */ /* 0x000fe400000f0eff */
[----:B----4-:R-:W-:-:S02]  /*02b0*/  LEA R4, P0, R0, R29, 0x1 ;  /* 0x0000001d00047211 */ /* 0x010fc400078008ff */
[C---:B------:R-:W-:Y:S01]  /*02c0*/  LEA R12, R33.reuse, R13, 0x1 ;  /* 0x0000000d210c7211 */ /* 0x040fe200078e08ff */
[----:B------:R4:W5:Y:S01]  /*02d0*/  LDG.E.U16 R24, [R2.64] ;  /* 0x0000000402187981 */ /* 0x000962000c1e1500 */
[----:B------:R-:W-:Y:S02]  /*02e0*/  LEA.HI.X.SX32 R5, R0, R31, 0x1, P0 ;  /* 0x0000001f00057211 */ /* 0x000fe400000f0eff */
[----:B------:R-:W-:Y:S02]  /*02f0*/  LEA R0, R33, R12, 0x1 ;  /* 0x0000000c21007211 */ /* 0x000fe400078e08ff */
[----:B-1----:R-:W-:Y:S01]  /*0300*/  LEA R6, P0, R13, R29, 0x1 ;  /* 0x0000001d0d067211 */ /* 0x002fe200078008ff */
[----:B------:R1:W5:Y:S02]  /*0310*/  LDG.E.U16 R25, [R4.64] ;  /* 0x0000000404197981 */ /* 0x000364000c1e1500 */
[----:B------:R-:W-:Y:S01]  /*0320*/  IMAD R17, R33, 0x2, R0 ;  /* 0x0000000221117824 */ /* 0x000fe200078e0200 */
[----:B------:R-:W-:-:S04]  /*0330*/  LEA.HI.X.SX32 R7, R13, R31, 0x1, P0 ;  /* 0x0000001f0d077211 */ /* 0x000fc800000f0eff */
[C---:B------:R-:W-:Y:S01]  /*0340*/  LEA R18, R33.reuse, R17, 0x1 ;  /* 0x0000001121127211 */ /* 0x040fe200078e08ff */
[----:B------:R1:W5:Y:S01]  /*0350*/  LDG.E.U16 R26, [R6.64] ;  /* 0x00000004061a7981 */ /* 0x000362000c1e1500 */
[C---:B------:R-:W-:Y:S02]  /*0360*/  LEA R10, P0, R0.reuse, R29, 0x1 ;  /* 0x0000001d000a7211 */ /* 0x040fe400078008ff */
[C---:B------:R-:W-:Y:S02]  /*0370*/  LEA R13, R33.reuse, R18, 0x1 ;  /* 0x00000012210d7211 */ /* 0x040fe400078e08ff */
[----:B------:R-:W-:Y:S02]  /*0380*/  LEA.HI.X.SX32 R11, R0, R31, 0x1, P0 ;  /* 0x0000001f000b7211 */ /* 0x000fe400000f0eff */
[C---:B0-----:R-:W-:Y:S01]  /*0390*/  LEA R8, P1, R12.reuse, R29, 0x1 ;  /* 0x0000001d0c087211 */ /* 0x041fe200078208ff */
[----:B------:R-:W-:Y:S02]  /*03a0*/  IMAD R0, R33, 0x2, R13 ;  /* 0x0000000221007824 */ /* 0x000fe400078e020d */
[----:B------:R0:W5:Y:S01]  /*03b0*/  LDG.E.U16 R10, [R10.64] ;  /* 0x000000040a0a7981 */ /* 0x000162000c1e1500 */
[----:B------:R-:W-:-:S02]  /*03c0*/  LEA.HI.X.SX32 R9, R12, R31, 0x1, P1 ;  /* 0x0000001f0c097211 */ /* 0x000fc400008f0eff */
[CC--:B------:R-:W-:Y:S02]  /*03d0*/  LEA R14, P1, R0.reuse, R29.reuse, 0x1 ;  /* 0x0000001d000e7211 */ /* 0x0c0fe400078208ff */
[----:B------:R-:W-:Y:S01]  /*03e0*/  LEA R12, P0, R13, R29, 0x1 ;  /* 0x0000001d0d0c7211 */ /* 0x000fe200078008ff */
[----:B------:R0:W5:Y:S01]  /*03f0*/  LDG.E.U16 R27, [R8.64] ;  /* 0x00000004081b7981 */ /* 0x000162000c1e1500 */
[----:B-1----:R-:W-:Y:S02]  /*0400*/  LEA R5, R33, R0, 0x1 ;  /* 0x0000000021057211 */ /* 0x002fe400078e08ff */
[-C--:B------:R-:W-:Y:S02]  /*0410*/  LEA.HI.X.SX32 R15, R0, R31.reuse, 0x1, P1 ;  /* 0x0000001f000f7211 */ /* 0x080fe400008f0eff */
[----:B------:R-:W-:Y:S02]  /*0420*/  LEA.HI.X.SX32 R13, R13, R31, 0x1, P0 ;  /* 0x0000001f0d0d7211 */ /* 0x000fe400000f0eff */
[-C--:B------:R-:W-:Y:S01]  /*0430*/  LEA R6, P1, R5, R29.reuse, 0x1 ;  /* 0x0000001d05067211 */ /* 0x080fe200078208ff */
[----:B------:R-:W5:Y:S01]  /*0440*/  LDG.E.U16 R14, [R14.64] ;  /* 0x000000040e0e7981 */ /* 0x000f62000c1e1500 */
[----:B----4-:R-:W-:-:S02]  /*0450*/  LEA R2, P0, R17, R29, 0x1 ;  /* 0x0000001d11027211 */ /* 0x010fc400078008ff */
[----:B------:R-:W-:Y:S01]  /*0460*/  LEA R0, R33, R5, 0x1 ;  /* 0x0000000521007211 */ /* 0x000fe200078e08ff */
[----:B------:R1:W4:Y:S01]  /*0470*/  LDG.E.U16 R12, [R12.64] ;  /* 0x000000040c0c7981 */ /* 0x000322000c1e1500 */
[-C--:B------:R-:W-:Y:S02]  /*0480*/  LEA.HI.X.SX32 R7, R5, R31.reuse, 0x1, P1 ;  /* 0x0000001f05077211 */ /* 0x080fe400008f0eff */
[----:B------:R-:W-:Y:S02]  /*0490*/  LEA.HI.X.SX32 R3, R17, R31, 0x1, P0 ;  /* 0x0000001f11037211 */ /* 0x000fe400000f0eff */
[-C--:B0-----:R-:W-:Y:S01]  /*04a0*/  LEA R8, P1, R0, R29.reuse, 0x1 ;  /* 0x0000001d00087211 */ /* 0x081fe200078208ff */
[----:B------:R0:W4:Y:S01]  /*04b0*/  LDG.E.U16 R6, [R6.64] ;  /* 0x0000000406067981 */ /* 0x000122000c1e1500 */
[----:B------:R-:W-:Y:S02]  /*04c0*/  LEA R4, P0, R18, R29, 0x1 ;  /* 0x0000001d12047211 */ /* 0x000fe400078008ff */
[-C--:B------:R-:W-:Y:S01]  /*04d0*/  LEA.HI.X.SX32 R9, R0, R31.reuse, 0x1, P1 ;  /* 0x0000001f00097211 */ /* 0x080fe200008f0eff */
[----:B------:R0:W4:Y:S01]  /*04e0*/  LDG.E.U16 R2, [R2.64] ;  /* 0x0000000402027981 */ /* 0x000122000c1e1500 */
[----:B------:R-:W-:-:S04]  /*04f0*/  LEA.HI.X.SX32 R5, R18, R31, 0x1, P0 ;  /* 0x0000001f12057211 */ /* 0x000fc800000f0eff */
[----:B------:R0:W4:Y:S04]  /*0500*/  LDG.E.U16 R9, [R8.64] ;  /* 0x0000000408097981 */ /* 0x000128000c1e1500 */
[----:B------:R0:W4:Y:S01]  /*0510*/  LDG.E.U16 R4, [R4.64] ;  /* 0x0000000404047981 */ /* 0x000122000c1e1500 */
[----:B------:R-:W-:Y:S01]  /*0520*/  SHF.R.S32.HI R0, RZ, 0x7, R119 ;  /* 0x00000007ff007819 */ /* 0x000fe20000011477 */
[----:B------:R-:W-:-:S03]  /*0530*/  IMAD.SHL.U32 R11, R16, 0x2, RZ ;  /* 0x00000002100b7824 */ /* 0x000fc600078e00ff */
[----:B------:R-:W-:-:S04]  /*0540*/  SGXT R0, R0, 0x1 ;  /* 0x000000010000781a */ /* 0x000fc80000000200 */
[----:B------:R-:W-:-:S04]  /*0550*/  LOP3.LUT R0, R11, 0x110, R0, 0x78, !PT ;  /* 0x000001100b007812 */ /* 0x000fc800078e7800 */
[C---:B0-----:R-:W-:Y:S02]  /*0560*/  LOP3.LUT R3, R0.reuse, 0x20, RZ, 0x3c, !PT ;  /* 0x0000002000037812 */ /* 0x041fe400078e3cff */
[C---:B------:R-:W-:Y:S02]  /*0570*/  LOP3.LUT R5, R0.reuse, 0x40, RZ, 0x3c, !PT ;  /* 0x0000004000057812 */ /* 0x040fe400078e3cff */
[----:B------:R-:W-:Y:S02]  /*0580*/  LOP3.LUT R7, R0, 0x60, RZ, 0x3c, !PT ;  /* 0x0000006000077812 */ /* 0x000fe400078e3cff */
[----:B-1----:R-:W-:-:S04]  /*0590*/  MOV R13, 0x1 ;  /* 0x00000001000d7802 */ /* 0x002fc80000000f00 */
[----:B------:R-:W-:Y:S01]  /*05a0*/  ISETP.LE.AND P0, PT, R13, c[0x0][0x1d0], PT ;  /* 0x000074000d007a0c */ /* 0x000fe20003f03270 */
[----:B------:R-:W-:Y:S01]  /*05b0*/  CS2R R28, SRZ ;  /* 0x00000000001c7805 */ /* 0x000fe2000001ff00 */
[----:B------:R-:W-:Y:S01]  /*05c0*/  MOV R8, 0x3f800000 ;  /* 0x3f80000000087802 */ /* 0x000fe20000000f00 */
[----:B------:R-:W-:Y:S01]  /*05d0*/  CS2R R30, SRZ ;  /* 0x00000000001e7805 */ /* 0x000fe2000001ff00 */
[----:B------:R-:W-:Y:S01]  /*05e0*/  MOV R45, 0xff800000 ;  /* 0xff800000002d7802 */ /* 0x000fe20000000f00 */
[----:B------:R-:W-:Y:S01]  /*05f0*/  CS2R R36, SRZ ;  /* 0x0000000000247805 */ /* 0x000fe2000001ff00 */
[----:B------:R-:W-:Y:S01]  /*0600*/  CS2R R38, SRZ ;  /* 0x0000000000267805 */ /* 0x000fe2000001ff00 */
[----:B------:R-:W-:Y:S01]  /*0610*/  CS2R R40, SRZ ;  /* 0x0000000000287805 */ /* 0x000fe2000001ff00 */
[----:B------:R-:W-:Y:S01]  /*0620*/  CS2R R42, SRZ ;  /* 0x00000000002a7805 */ /* 0x000fe2000001ff00 */
[C---:B------:R-:W-:Y:S01]  /*0630*/  LOP3.LUT R124, R119.reuse, 0xe0, RZ, 0xc0, !PT ;  /* 0x000000e0777c7812 */ /* 0x040fe200078ec0ff */
[C---:B------:R-:W-:Y:S01]  /*0640*/  IMAD.SHL.U32 R121, R119.reuse, 0x2, RZ ;  /* 0x0000000277797824 */ /* 0x040fe200078e00ff */
[----:B------:R-:W-:Y:S01]  /*0650*/  SHF.L.U32 R122, R119, 0x3, RZ ;  /* 0x00000003777a7819 */ /* 0x000fe200000006ff */
[----:B--2---:R-:W-:Y:S04]  /*0660*/  STS.U16 [R0], R19 ;  /* 0x0000001300007388 */ /* 0x004fe80000000400 */
[----:B---3--:R-:W-:Y:S04]  /*0670*/  STS.U16 [R0+0x800], R22 ;  /* 0x0008001600007388 */ /* 0x008fe80000000400 */
[----:B-----5:R-:W-:Y:S04]  /*0680*/  STS.U16 [R0+0x1000], R27 ;  /* 0x0010001b00007388 */ /* 0x020fe80000000400 */
[----:B----4-:R-:W-:Y:S04]  /*0690*/  STS.U16 [R0+0x1800], R12 ;  /* 0x0018000c00007388 */ /* 0x010fe80000000400 */
[----:B------:R-:W-:Y:S04]  /*06a0*/  STS.U16 [R3+0x200], R20 ;  /* 0x0002001403007388 */ /* 0x000fe80000000400 */
[----:B------:R0:W-:Y:S04]  /*06b0*/  STS.U16 [R3+0xa00], R24 ;  /* 0x000a001803007388 */ /* 0x0001e80000000400 */
[----:B------:R-:W-:Y:S04]  /*06c0*/  STS.U16 [R3+0x1200], R10 ;  /* 0x0012000a03007388 */ /* 0x000fe80000000400 */
[----:B------:R1:W-:Y:S04]  /*06d0*/  STS.U16 [R3+0x1a00], R14 ;  /* 0x001a000e03007388 */ /* 0x0003e80000000400 */
[----:B------:R2:W-:Y:S04]  /*06e0*/  STS.U16 [R5+0x400], R21 ;  /* 0x0004001505007388 */ /* 0x0005e80000000400 */
[----:B------:R-:W-:Y:S04]  /*06f0*/  STS.U16 [R5+0xc00], R25 ;  /* 0x000c001905007388 */ /* 0x000fe80000000400 */
[----:B------:R-:W-:Y:S04]  /*0700*/  STS.U16 [R5+0x1400], R2 ;  /* 0x0014000205007388 */ /* 0x000fe80000000400 */
[----:B------:R-:W-:Y:S04]  /*0710*/  STS.U16 [R5+0x1c00], R6 ;  /* 0x001c000605007388 */ /* 0x000fe80000000400 */
[----:B------:R-:W-:Y:S04]  /*0720*/  STS.U16 [R7+0xe00], R26 ;  /* 0x000e001a07007388 */ /* 0x000fe80000000400 */
[----:B------:R-:W-:Y:S04]  /*0730*/  STS.U16 [R7+0x1600], R4 ;  /* 0x0016000407007388 */ /* 0x000fe80000000400 */
[----:B------:R-:W-:Y:S01]  /*0740*/  STS.U16 [R7+0x1e00], R9 ;  /* 0x001e000907007388 */ /* 0x000fe20000000400 */
[----:B0-----:R-:W-:Y:S01]  /*0750*/  MOV R24, 0xff800000 ;  /* 0xff80000000187802 */ /* 0x001fe20000000f00 */
[----:B-1----:R-:W-:Y:S01]  /*0760*/  IMAD.MOV.U32 R3, RZ, RZ, 0x3f800000 ;  /* 0x3f800000ff037424 */ /* 0x002fe200078e00ff */
[----:B--2---:R-:W-:Y:S01]  /*0770*/  CS2R R20, SRZ ;  /* 0x0000000000147805 */ /* 0x004fe2000001ff00 */
[----:B------:R0:W-:Y:S02]  /*0780*/  STS.U16 [R7+0x600], R23 ;  /* 0x0006001707007388 */ /* 0x0001e40000000400 */
[----:B0-----:R-:W-:Y:S01]  /*0790*/  CS2R R22, SRZ ;  /* 0x0000000000167805 */ /* 0x001fe2000001ff00 */
[----:B------:R-:W-:Y:S05]  /*07a0*/  @!P0 BRA `(.L_x_0) ;  /* 0x00001cf000008947 */ /* 0x000fea0003800000 */
[----:B------:R-:W-:Y:S01]  /*07b0*/  LOP3.LUT R11, R119, 0x7, RZ, 0xc0, !PT ;  /* 0x00000007770b7812 */ /* 0x000fe200078ec0ff */
[----:B------:R-:W-:Y:S01]  /*07c0*/  CS2R R20, SRZ ;  /* 0x0000000000147805 */ /* 0x000fe2000001ff00 */
[----:B------:R-:W-:Y:S01]  /*07d0*/  LOP3.LUT R0, R121, 0x10, RZ, 0xc0, !PT ;  /* 0x0000001079007812 */ /* 0x000fe200078ec0ff */
[----:B------:R-:W-:Y:S01]  /*07e0*/  CS2R R22, SRZ ;  /* 0x0000000000167805 */ /* 0x000fe2000001ff00 */
[----:B------:R-:W-:Y:S01]  /*07f0*/  LOP3.LUT R2, R119, 0x1f, RZ, 0xc0, !PT ;  /* 0x0000001f77027812 */ /* 0x000fe200078ec0ff */
[----:B------:R-:W-:Y:S01]  /*0800*/  IMAD R4, R11, 0x110, RZ ;  /* 0x000001100b047824 */ /* 0x000fe200078e02ff */
[--C-:B------:R-:W-:Y:S01]  /*0810*/  LOP3.LUT R5, R0, 0xe0, R119.reuse, 0xf8, !PT ;  /* 0x000000e000057812 */ /* 0x100fe200078ef877 */
[----:B------:R-:W-:Y:S01]  /*0820*/  IMAD R0, R123, c[0x0][0x1a0], RZ ;  /* 0x000068007b007a24 */ /* 0x000fe200078e02ff */
[----:B------:R-:W-:Y:S01]  /*0830*/  LOP3.LUT R3, R119, 0x3f, RZ, 0xc0, !PT ;  /* 0x0000003f77037812 */ /* 0x000fe200078ec0ff */
[----:B------:R-:W-:Y:S01]  /*0840*/  IMAD R14, R11, 0x90, RZ ;  /* 0x000000900b0e7824 */ /* 0x000fe200078e02ff */
[----:B------:R-:W-:Y:S01]  /*0850*/  LOP3.LUT R10, R4, R5, RZ, 0x3c, !PT ;  /* 0x00000005040a7212 */ /* 0x000fe200078e3cff */
[----:B------:R-:W-:Y:S01]  /*0860*/  IMAD R4, R2, c[0x0][0x1a8], RZ ;  /* 0x00006a0002047a24 */ /* 0x000fe200078e02ff */
[----:B------:R-:W-:Y:S01]  /*0870*/  SHF.R.U32.HI R12, RZ, 0x5, R119 ;  /* 0x00000005ff0c7819 */ /* 0x000fe20000011677 */
[----:B------:R-:W-:Y:S01]  /*0880*/  IMAD R7, R3, c[0x0][0x1b4], RZ ;  /* 0x00006d0003077a24 */ /* 0x000fe200078e02ff */
[----:B------:R-:W-:Y:S01]  /*0890*/  MOV R17, c[0x0][0x1a4] ;  /* 0x0000690000117a02 */ /* 0x000fe20000000f00 */
[----:B------:R-:W-:Y:S01]  /*08a0*/  IMAD.SHL.U32 R3, R0, 0x2, RZ ;  /* 0x0000000200037824 */ /* 0x000fe200078e00ff */
[----:B------:R-:W-:Y:S01]  /*08b0*/  SHF.L.U32 R6, R4, 0x1, RZ ;  /* 0x0000000104067819 */ /* 0x000fe200000006ff */
[----:B------:R-:W-:Y:S01]  /*08c0*/  IMAD R2, R123, c[0x0][0x1b0], RZ ;  /* 0x00006c007b027a24 */ /* 0x000fe200078e02ff */
[----:B------:R-:W-:Y:S01]  /*08d0*/  MOV R19, c[0x0][0x1b8] ;  /* 0x00006e0000137a02 */ /* 0x000fe20000000f00 */
[C---:B------:R-:W-:Y:S01]  /*08e0*/  IMAD.SHL.U32 R8, R7.reuse, 0x2, RZ ;  /* 0x0000000207087824 */ /* 0x040fe200078e00ff */
[----:B------:R-:W-:Y:S01]  /*08f0*/  IADD3 R101, P0, P1, R6, c[0x0][0x168], R3 ;  /* 0x00005a0006657a10 */ /* 0x000fe2000791e003 */
[----:B------:R-:W-:Y:S01]  /*0900*/  IMAD.HI R4, R4, 0x2, RZ ;  /* 0x0000000204047827 */ /* 0x000fe200078e02ff */
[----:B------:R-:W-:Y:S01]  /*0910*/  SHF.L.U32 R5, R2, 0x1, RZ ;  /* 0x0000000102057819 */ /* 0x000fe200000006ff */
[----:B------:R-:W-:Y:S01]  /*0920*/  CS2R R28, SRZ ;  /* 0x00000000001c7805 */ /* 0x000fe2000001ff00 */
[----:B------:R-:W-:Y:S01]  /*0930*/  SGXT.U32 R3, R12, 0x3 ;  /* 0x000000030c03781a */ /* 0x000fe20000000000 */
[----:B------:R-:W-:Y:S01]  /*0940*/  IMAD.HI R7, R7, 0x2, RZ ;  /* 0x0000000207077827 */ /* 0x000fe200078e02ff */
[----:B------:R-:W-:Y:S01]  /*0950*/  SHF.R.U32.HI R6, RZ, 0x6, R119 ;  /* 0x00000006ff067819 */ /* 0x000fe20000011677 */
[----:B------:R-:W-:Y:S01]  /*0960*/  CS2R R30, SRZ ;  /* 0x00000000001e7805 */ /* 0x000fe2000001ff00 */
[----:B------:R-:W-:Y:S01]  /*0970*/  IADD3 R83, P2, P3, R8, c[0x0][0x170], R5 ;  /* 0x00005c0008537a10 */ /* 0x000fe20007b5e005 */
[----:B------:R-:W-:Y:S01]  /*0980*/  IMAD R5, R3, c[0x0][0x1a4], RZ ;  /* 0x0000690003057a24 */ /* 0x000fe200078e02ff */
[----:B------:R-:W-:Y:S01]  /*0990*/  SHF.L.U32 R9, R119, 0x7, RZ ;  /* 0x0000000777097819 */ /* 0x000fe200000006ff */
[----:B------:R-:W-:Y:S01]  /*09a0*/  IMAD.HI R3, R0, 0x2, RZ ;  /* 0x0000000200037827 */ /* 0x000fe200078e02ff */
[----:B------:R-:W-:Y:S01]  /*09b0*/  SGXT.U32 R0, R6, 0x2 ;  /* 0x000000020600781a */ /* 0x000fe20000000000 */
[----:B------:R-:W-:Y:S01]  /*09c0*/  CS2R R36, SRZ ;  /* 0x0000000000247805 */ /* 0x000fe2000001ff00 */
[----:B------:R-:W-:Y:S01]  /*09d0*/  LOP3.LUT R9, R9, 0x800, RZ, 0xc0, !PT ;  /* 0x0000080009097812 */ /* 0x000fe200078ec0ff */
[----:B------:R-:W-:Y:S01]  /*09e0*/  IMAD.HI R6, R2, 0x2, RZ ;  /* 0x0000000202067827 */ /* 0x000fe200078e02ff */
[----:B------:R-:W-:Y:S01]  /*09f0*/  IADD3.X R15, R4, c[0x0][0x16c], R3, P0, P1 ;  /* 0x00005b00040f7a10 */ /* 0x000fe200007e2403 */
[----:B------:R-:W-:Y:S01]  /*0a00*/  CS2R R38, SRZ ;  /* 0x0000000000267805 */ /* 0x000fe2000001ff00 */
[----:B------:R-:W-:Y:S01]  /*0a10*/  LEA R114, P1, R5, R101, 0x1 ;  /* 0x0000006505727211 */ /* 0x000fe200078208ff */
[----:B------:R-:W-:Y:S01]  /*0a20*/  IMAD R2, R17, 0x8, R5 ;  /* 0x0000000811027824 */ /* 0x000fe200078e0205 */
[----:B------:R-:W-:Y:S01]  /*0a30*/  IADD3.X R13, R7, c[0x0][0x174], R6, P2, P3 ;  /* 0x00005d00070d7a10 */ /* 0x000fe200017e6406 */
[----:B------:R-:W-:Y:S01]  /*0a40*/  IMAD R8, R0, c[0x0][0x1b8], RZ ;  /* 0x00006e0000087a24 */ /* 0x000fe200078e02ff */
[----:B------:R-:W-:Y:S01]  /*0a50*/  LEA.HI.X.SX32 R115, R5, R15, 0x1, P1 ;  /* 0x0000000f05737211 */ /* 0x000fe200008f0eff */
[----:B------:R-:W-:Y:S01]  /*0a60*/  CS2R R40, SRZ ;  /* 0x0000000000287805 */ /* 0x000fe2000001ff00 */
[----:B------:R-:W-:Y:S01]  /*0a70*/  LEA R0, R17, R2, 0x3 ;  /* 0x0000000211007211 */ /* 0x000fe200078e18ff */
[----:B------:R-:W-:Y:S01]  /*0a80*/  IMAD R6, R19, 0x4, R8 ;  /* 0x0000000413067824 */ /* 0x000fe200078e0208 */
[C---:B------:R-:W-:Y:S01]  /*0a90*/  LEA R112, P2, R2.reuse, R101, 0x1 ;  /* 0x0000006502707211 */ /* 0x040fe200078408ff */
[----:B------:R-:W-:Y:S01]  /*0aa0*/  CS2R R42, SRZ ;  /* 0x00000000002a7805 */ /* 0x000fe2000001ff00 */
[----:B------:R-:W-:Y:S01]  /*0ab0*/  LEA R3, R17, R0, 0x3 ;  /* 0x0000000011037211 */ /* 0x000fe200078e18ff */
[----:B------:R-:W-:Y:S01]  /*0ac0*/  IMAD R7, R19, 0x4, R6 ;  /* 0x0000000413077824 */ /* 0x000fe200078e0206 */
[----:B------:R-:W-:-:S02]  /*0ad0*/  LEA.HI.X.SX32 R113, R2, R15, 0x1, P2 ;  /* 0x0000000f02717211 */ /* 0x000fc400010f0eff */
[C---:B------:R-:W-:Y:S02]  /*0ae0*/  LEA R4, R17.reuse, R3, 0x3 ;  /* 0x0000000311047211 */ /* 0x040fe400078e18ff */
[C---:B------:R-:W-:Y:S02]  /*0af0*/  LEA R110, P1, R0.reuse, R101, 0x1 ;  /* 0x00000065006e7211 */ /* 0x040fe400078208ff */
[----:B------:R-:W-:Y:S02]  /*0b00*/  LEA R2, R17, R4, 0x3 ;  /* 0x0000000411027211 */ /* 0x000fe400078e18ff */
[----:B------:R-:W-:Y:S02]  /*0b10*/  IADD3 R87, R9, R10, RZ ;  /* 0x0000000a09577210 */ /* 0x000fe40007ffe0ff */
[----:B------:R-:W-:Y:S01]  /*0b20*/  LEA.HI.X.SX32 R111, R0, R15, 0x1, P1 ;  /* 0x0000000f006f7211 */ /* 0x000fe200008f0eff */
[----:B------:R-:W-:Y:S01]  /*0b30*/  IMAD R5, R17, 0x8, R2 ;  /* 0x0000000811057824 */ /* 0x000fe200078e0202 */
[----:B------:R-:W-:-:S02]  /*0b40*/  LEA R9, R19, R7, 0x2 ;  /* 0x0000000713097211 */ /* 0x000fc400078e10ff */
[----:B------:R-:W-:Y:S02]  /*0b50*/  LEA R108, P2, R3, R101, 0x1 ;  /* 0x00000065036c7211 */ /* 0x000fe400078408ff */
[----:B------:R-:W-:Y:S02]  /*0b60*/  LEA R0, R17, R5, 0x3 ;  /* 0x0000000511007211 */ /* 0x000fe400078e18ff */
[----:B------:R-:W-:Y:S02]  /*0b70*/  LEA R10, R19, R9, 0x2 ;  /* 0x00000009130a7211 */ /* 0x000fe400078e10ff */
[----:B------:R-:W-:Y:S02]  /*0b80*/  LEA R100, P4, R0, R101, 0x1 ;  /* 0x0000006500647211 */ /* 0x000fe400078808ff */
[----:B------:R-:W-:Y:S02]  /*0b90*/  LEA.HI.X.SX32 R109, R3, R15, 0x1, P2 ;  /* 0x0000000f036d7211 */ /* 0x000fe400010f0eff */
[----:B------:R-:W-:-:S02]  /*0ba0*/  LEA R106, P1, R4, R101, 0x1 ;  /* 0x00000065046a7211 */ /* 0x000fc400078208ff */
[-C--:B------:R-:W-:Y:S02]  /*0bb0*/  LEA R104, P2, R2, R101.reuse, 0x1 ;  /* 0x0000006502687211 */ /* 0x080fe400078408ff */
[----:B------:R-:W-:Y:S02]  /*0bc0*/  LEA R102, P3, R5, R101, 0x1 ;  /* 0x0000006505667211 */ /* 0x000fe400078608ff */
[----:B------:R-:W-:Y:S01]  /*0bd0*/  LEA.HI.X.SX32 R101, R0, R15, 0x1, P4 ;  /* 0x0000000f00657211 */ /* 0x000fe200020f0eff */
[----:B------:R-:W-:Y:S01]  /*0be0*/  IMAD R0, R19, 0x4, R10 ;  /* 0x0000000413007824 */ /* 0x000fe200078e020a */
[----:B------:R-:W-:Y:S02]  /*0bf0*/  LEA R98, P0, R8, R83, 0x1 ;  /* 0x0000005308627211 */ /* 0x000fe400078008ff */
[-C--:B------:R-:W-:Y:S02]  /*0c00*/  LEA.HI.X.SX32 R107, R4, R15.reuse, 0x1, P1 ;  /* 0x0000000f046b7211 */ /* 0x080fe400008f0eff */
[----:B------:R-:W-:-:S02]  /*0c10*/  LEA.HI.X.SX32 R105, R2, R15, 0x1, P2 ;  /* 0x0000000f02697211 */ /* 0x000fc400010f0eff */
[----:B------:R-:W-:Y:S02]  /*0c20*/  LEA.HI.X.SX32 R103, R5, R15, 0x1, P3 ;  /* 0x0000000f05677211 */ /* 0x000fe400018f0eff */
[----:B------:R-:W-:Y:S02]  /*0c30*/  LEA R96, P1, R6, R83, 0x1 ;  /* 0x0000005306607211 */ /* 0x000fe400078208ff */
[----:B------:R-:W-:Y:S02]  /*0c40*/  LEA R2, R19, R0, 0x2 ;  /* 0x0000000013027211 */ /* 0x000fe400078e10ff */
[----:B------:R-:W-:Y:S02]  /*0c50*/  LOP3.LUT R5, R119, 0xc0, RZ, 0xc0, !PT ;  /* 0x000000c077057812 */ /* 0x000fe400078ec0ff */
[----:B------:R-:W-:Y:S02]  /*0c60*/  LEA.HI.X.SX32 R99, R8, R13, 0x1, P0 ;  /* 0x0000000d08637211 */ /* 0x000fe400000f0eff */
[----:B------:R-:W-:-:S02]  /*0c70*/  LEA R94, P0, R7, R83, 0x1 ;  /* 0x00000053075e7211 */ /* 0x000fc400078008ff */
[----:B------:R-:W-:Y:S02]  /*0c80*/  LEA R92, P2, R9, R83, 0x1 ;  /* 0x00000053095c7211 */ /* 0x000fe400078408ff */
[-C--:B------:R-:W-:Y:S02]  /*0c90*/  LEA.HI.X.SX32 R97, R6, R13.reuse, 0x1, P1 ;  /* 0x0000000d06617211 */ /* 0x080fe400008f0eff */
[----:B------:R-:W-:Y:S02]  /*0ca0*/  LEA R3, R19, R2, 0x2 ;  /* 0x0000000213037211 */ /* 0x000fe400078e10ff */
[----:B------:R-:W-:Y:S02]  /*0cb0*/  SHF.R.U32.HI R6, RZ, 0x2, R5 ;  /* 0x00000002ff067819 */ /* 0x000fe40000011605 */
[----:B------:R-:W-:Y:S02]  /*0cc0*/  LOP3.LUT R12, R122, 0x30, RZ, 0xc0, !PT ;  /* 0x000000307a0c7812 */ /* 0x000fe400078ec0ff */
[----:B------:R-:W-:-:S02]  /*0cd0*/  LEA.HI.X.SX32 R95, R7, R13, 0x1, P0 ;  /* 0x0000000d075f7211 */ /* 0x000fc400000f0eff */
[----:B------:R-:W-:Y:S02]  /*0ce0*/  LEA.HI.X.SX32 R93, R9, R13, 0x1, P2 ;  /* 0x0000000d095d7211 */ /* 0x000fe400010f0eff */
[-C--:B------:R-:W-:Y:S02]  /*0cf0*/  LEA R90, P0, R10, R83.reuse, 0x1 ;  /* 0x000000530a5a7211 */ /* 0x080fe400078008ff */
[-C--:B------:R-:W-:Y:S02]  /*0d00*/  LEA R88, P1, R0, R83.reuse, 0x1 ;  /* 0x0000005300587211 */ /* 0x080fe400078208ff */
[-C--:B------:R-:W-:Y:S02]  /*0d10*/  LEA R80, P2, R2, R83.reuse, 0x1 ;  /* 0x0000005302507211 */ /* 0x080fe400078408ff */
[----:B------:R-:W-:Y:S02]  /*0d20*/  LEA R82, P3, R3, R83, 0x1 ;  /* 0x0000005303527211 */ /* 0x000fe400078608ff */
[----:B------:R-:W-:-:S02]  /*0d30*/  LOP3.LUT R5, R6, 0x1fe, R121, 0x78, !PT ;  /* 0x000001fe06057812 */ /* 0x000fc400078e7879 */
[----:B------:R-:W-:Y:S02]  /*0d40*/  LEA R12, R11, R12, 0x6 ;  /* 0x0000000c0b0c7211 */ /* 0x000fe400078e30ff */
[----:B------:R-:W-:Y:S02]  /*0d50*/  LOP3.LUT R6, R14, 0x30, R121, 0x78, !PT ;  /* 0x000000300e067812 */ /* 0x000fe400078e7879 */
[-C--:B------:R-:W-:Y:S02]  /*0d60*/  LEA.HI.X.SX32 R91, R10, R13.reuse, 0x1, P0 ;  /* 0x0000000d0a5b7211 */ /* 0x080fe400000f0eff */
[-C--:B------:R-:W-:Y:S01]  /*0d70*/  LEA.HI.X.SX32 R89, R0, R13.reuse, 0x1, P1 ;  /* 0x0000000d00597211 */ /* 0x080fe200008f0eff */
[----:B------:R-:W-:Y:S01]  /*0d80*/  IMAD.MOV.U32 R0, RZ, RZ, RZ ;  /* 0x000000ffff007224 */ /* 0x000fe200078e00ff */
[-C--:B------:R-:W-:Y:S01]  /*0d90*/  LEA.HI.X.SX32 R81, R2, R13.reuse, 0x1, P2 ;  /* 0x0000000d02517211 */ /* 0x080fe200010f0eff */
[----:B------:R-:W-:Y:S01]  /*0da0*/  IMAD.MOV.U32 R2, RZ, RZ, RZ ;  /* 0x000000ffff027224 */ /* 0x000fe200078e00ff */
[----:B------:R-:W-:Y:S01]  /*0db0*/  LEA.HI.X.SX32 R83, R3, R13, 0x1, P3 ;  /* 0x0000000d03537211 */ /* 0x000fe200018f0eff */
[----:B------:R-:W-:Y:S01]  /*0dc0*/  IMAD.MOV.U32 R3, RZ, RZ, 0x3f800000 ;  /* 0x3f800000ff037424 */ /* 0x000fe200078e00ff */
[----:B------:R-:W-:-:S02]  /*0dd0*/  MOV R10, 0xff800000 ;  /* 0xff800000000a7802 */ /* 0x000fc40000000f00 */
[----:B------:R-:W-:Y:S02]  /*0de0*/  MOV R4, RZ ;  /* 0x000000ff00047202 */ /* 0x000fe40000000f00 */
[----:B------:R-:W-:Y:S02]  /*0df0*/  MOV R9, 0xff800000 ;  /* 0xff80000000097802 */ /* 0x000fe40000000f00 */
[----:B------:R-:W-:Y:S02]  /*0e00*/  MOV R8, 0x3f800000 ;  /* 0x3f80000000087802 */ /* 0x000fe40000000f00 */
[----:B------:R-:W-:Y:S02]  /*0e10*/  LOP3.LUT R7, R12, 0x30, R121, 0x78, !PT ;  /* 0x000000300c077812 */ /* 0x000fe400078e7879 */
[----:B------:R-:W-:Y:S02]  /*0e20*/  LOP3.LUT R118, R5, 0x40, RZ, 0x3c, !PT ;  /* 0x0000004005767812 */ /* 0x000fe400078e3cff */
[----:B------:R-:W-:-:S02]  /*0e30*/  LOP3.LUT R117, R6, 0x40, RZ, 0x3c, !PT ;  /* 0x0000004006757812 */ /* 0x000fc400078e3cff */
.L_x_1:
[----:B------:R-:W-:-:S04]  /*0e40*/  IMAD.WIDE R12, R4, 0x2, R114 ;  /* 0x00000002040c7825 */ /* 0x000fc800078e0272 */
[C---:B------:R-:W-:Y:S02]  /*0e50*/  IMAD.WIDE R14, R4.reuse, 0x2, R112 ;  /* 0x00000002040e7825 */ /* 0x040fe400078e0270 */
[----:B------:R-:W2:Y:S02]  /*0e60*/  LDG.E.U16 R12, [R12.64] ;  /* 0x000000040c0c7981 */ /* 0x000ea4000c1e1500 */
[C---:B------:R-:W-:Y:S02]  /*0e70*/  IMAD.WIDE R24, R4.reuse, 0x2, R106 ;  /* 0x0000000204187825 */ /* 0x040fe400078e026a */
[----:B------:R-:W3:Y:S02]  /*0e80*/  LDG.E.U16 R14, [R14.64] ;  /* 0x000000040e0e7981 */ /* 0x000ee4000c1e1500 */
[C---:B------:R-:W-:Y:S02]  /*0e90*/  IMAD.WIDE R26, R4.reuse, 0x2, R104 ;  /* 0x00000002041a7825 */ /* 0x040fe400078e0268 */
[----:B------:R-:W4:Y:S02]  /*0ea0*/  LDG.E.U16 R24, [R24.64] ;  /* 0x0000000418187981 */ /* 0x000f24000c1e1500 */
[----:B------:R-:W-:-:S02]  /*0eb0*/  IMAD.WIDE R16, R4, 0x2, R110 ;  /* 0x0000000204107825 */ /* 0x000fc400078e026e */
[----:B------:R-:W5:Y:S02]  /*0ec0*/  LDG.E.U16 R26, [R26.64] ;  /* 0x000000041a1a7981 */ /* 0x000f64000c1e1500 */
[C---:B------:R-:W-:Y:S02]  /*0ed0*/  IMAD.WIDE R18, R4.reuse, 0x2, R108 ;  /* 0x0000000204127825 */ /* 0x040fe400078e026c */
[----:B------:R0:W5:Y:S02]  /*0ee0*/  LDG.E.U16 R52, [R16.64] ;  /* 0x0000000410347981 */ /* 0x000164000c1e1500 */
[C---:B------:R-:W-:Y:S02]  /*0ef0*/  IMAD.WIDE R32, R4.reuse, 0x2, R102 ;  /* 0x0000000204207825 */ /* 0x040fe400078e0266 */
[----:B------:R1:W5:Y:S02]  /*0f00*/  LDG.E.U16 R54, [R18.64] ;  /* 0x0000000412367981 */ /* 0x000364000c1e1500 */
[----:B------:R-:W-:-:S02]  /*0f10*/  IMAD.WIDE R34, R4, 0x2, R100 ;  /* 0x0000000204227825 */ /* 0x000fc400078e0264 */
[----:B------:R-:W5:Y:S04]  /*0f20*/  LDG.E.U16 R60, [R32.64] ;  /* 0x00000004203c7981 */ /* 0x000f68000c1e1500 */
[----:B------:R-:W5:Y:S04]  /*0f30*/  LDG.E.U16 R62, [R34.64] ;  /* 0x00000004223e7981 */ /* 0x000f68000c1e1500 */
[----:B------:R-:W-:Y:S01]  /*0f40*/  BAR.SYNC.DEFER_BLOCKING 0x0 ;  /* 0x0000000000007b1d */ /* 0x000fe20000010000 */
[----:B0-----:R-:W-:-:S04]  /*0f50*/  IMAD.WIDE R16, R0, 0x2, R98 ;  /* 0x0000000200107825 */ /* 0x001fc800078e0262 */
[----:B-1----:R-:W-:-:S04]  /*0f60*/  IMAD.WIDE R18, R0, 0x2, R94 ;  /* 0x0000000200127825 */ /* 0x002fc800078e025e */
[----:B------:R-:W-:-:S04]  /*0f70*/  IMAD.WIDE R76, R0, 0x2, R96 ;  /* 0x00000002004c7825 */ /* 0x000fc800078e0260 */
[----:B------:R-:W-:-:S04]  /*0f80*/  IMAD.WIDE R78, R0, 0x2, R92 ;  /* 0x00000002004e7825 */ /* 0x000fc800078e025c */
[----:B------:R-:W-:-:S04]  /*0f90*/  IMAD.WIDE R70, R0, 0x2, R88 ;  /* 0x0000000200467825 */ /* 0x000fc800078e0258 */
[C---:B------:R-:W-:Y:S01]  /*0fa0*/  IMAD.WIDE R68, R0.reuse, 0x2, R82 ;  /* 0x0000000200447825 */ /* 0x040fe200078e0252 */
[----:B--2---:R0:W-:Y:S04]  /*0fb0*/  STS.U16 [R5+0x2000], R12 ;  /* 0x0020000c05007388 */ /* 0x0041e80000000400 */
[----:B---3--:R-:W-:Y:S04]  /*0fc0*/  STS.U16 [R5+0x2200], R14 ;  /* 0x0022000e05007388 */ /* 0x008fe80000000400 */
[----:B----4-:R1:W-:Y:S04]  /*0fd0*/  STS.U16 [R5+0x2800], R24 ;  /* 0x0028001805007388 */ /* 0x0103e80000000400 */
[----:B-----5:R-:W-:Y:S04]  /*0fe0*/  STS.U16 [R5+0x2a00], R26 ;  /* 0x002a001a05007388 */ /* 0x020fe80000000400 */
[----:B------:R-:W-:Y:S04]  /*0ff0*/  STS.U16 [R5+0x2400], R52 ;  /* 0x0024003405007388 */ /* 0x000fe80000000400 */
[----:B------:R-:W-:Y:S04]  /*1000*/  STS.U16 [R5+0x2600], R54 ;  /* 0x0026003605007388 */ /* 0x000fe80000000400 */
[----:B------:R-:W-:Y:S04]  /*1010*/  STS.U16 [R5+0x2c00], R60 ;  /* 0x002c003c05007388 */ /* 0x000fe80000000400 */
[----:B------:R-:W-:Y:S04]  /*1020*/  STS.U16 [R5+0x2e00], R62 ;  /* 0x002e003e05007388 */ /* 0x000fe80000000400 */
[----:B------:R-:W-:Y:S01]  /*1030*/  BAR.SYNC.DEFER_BLOCKING 0x0 ;  /* 0x0000000000007b1d */ /* 0x000fe20000010000 */
[----:B0-----:R-:W-:-:S04]  /*1040*/  IMAD.WIDE R12, R0, 0x2, R80 ;  /* 0x00000002000c7825 */ /* 0x001fc800078e0250 */
[----:B-1----:R-:W-:Y:S01]  /*1050*/  IMAD.WIDE R24, R0, 0x2, R90 ;  /* 0x0000000200187825 */ /* 0x002fe200078e025a */
[----:B------:R0:W2:Y:S04]  /*1060*/  LDG.E.U16 R86, [R16.64] ;  /* 0x0000000410567981 */ /* 0x0000a8000c1e1500 */
[----:B------:R0:W3:Y:S04]  /*1070*/  LDG.E.U16 R84, [R18.64] ;  /* 0x0000000412547981 */ /* 0x0000e8000c1e1500 */
[----:B------:R1:W4:Y:S04]  /*1080*/  LDG.E.U16 R11, [R24.64] ;  /* 0x00000004180b7981 */ /* 0x000328000c1e1500 */
[----:B------:R5:W2:Y:S04]  /*1090*/  LDG.E.U16 R12, [R12.64] ;  /* 0x000000040c0c7981 */ /* 0x000aa8000c1e1500 */
[----:B------:R0:W2:Y:S04]  /*10a0*/  LDG.E.U16 R85, [R76.64] ;  /* 0x000000044c557981 */ /* 0x0000a8000c1e1500 */
[----:B------:R0:W2:Y:S04]  /*10b0*/  LDG.E.U16 R15, [R78.64] ;  /* 0x000000044e0f7981 */ /* 0x0000a8000c1e1500 */
[----:B-----5:R5:W2:Y:S04]  /*10c0*/  LDG.E.U16 R13, [R70.64] ;  /* 0x00000004460d7981 */ /* 0x020aa8000c1e1500 */
[----:B------:R5:W2:Y:S04]  /*10d0*/  LDG.E.U16 R14, [R68.64] ;  /* 0x00000004440e7981 */ /* 0x000aa8000c1e1500 */
[----:B------:R-:W-:Y:S04]  /*10e0*/  LDSM.16.MT88.4 R32, [R87] ;  /* 0x000000005720783b */ /* 0x000fe80000004200 */
[----:B------:R-:W5:Y:S04]  /*10f0*/  LDSM.16.M88.4 R48, [R7+0x2200] ;  /* 0x002200000730783b */ /* 0x000f680000000200 */
[----:B------:R-:W5:Y:S04]  /*1100*/  LDSM.16.M88.4 R56, [R7+0x2400] ;  /* 0x002400000738783b */ /* 0x000f680000000200 */
[----:B------:R-:W5:Y:S04]  /*1110*/  LDSM.16.M88.4 R44, [R7+0x2000] ;  /* 0x00200000072c783b */ /* 0x000f680000000200 */
[----:B-1----:R-:W1:Y:S04]  /*1120*/  LDSM.16.MT88.4 R24, [R87+0x1000] ;  /* 0x001000005718783b */ /* 0x002e680000004200 */
[----:B0-----:R-:W0:Y:S04]  /*1130*/  LDSM.16.M88.4 R16, [R7+0x2600] ;  /* 0x002600000710783b */ /* 0x001e280000000200 */
[----:B------:R-:W0:Y:S01]  /*1140*/  LDSM.16.M88.4 R72, [R7+0x2800] ;  /* 0x002800000748783b */ /* 0x000e220000000200 */
[C---:B-----5:R-:W-:Y:S08]  /*1150*/  HMMA.16816.F32 R60, R32.reuse, R48, RZ ;  /* 0x00000030203c723c */ /* 0x060ff000000018ff */
[C---:B------:R-:W-:Y:S08]  /*1160*/  HMMA.16816.F32 R52, R32.reuse, R56, RZ ;  /* 0x000000382034723c */ /* 0x040ff000000018ff */
[----:B------:R-:W-:Y:S08]  /*1170*/  HMMA.16816.F32 R64, R32, R44, RZ ;  /* 0x0000002c2040723c */ /* 0x000ff000000018ff */
[C---:B-1----:R-:W-:Y:S01]  /*1180*/  HMMA.16816.F32 R48, R24.reuse, R50, R60 ;  /* 0x000000321830723c */ /* 0x042fe2000000183c */
[----:B------:R-:W-:Y:S07]  /*1190*/  LDSM.16.M88.4 R60, [R7+0x2c00] ;  /* 0x002c0000073c783b */ /* 0x000fee0000000200 */
[C---:B------:R-:W-:Y:S01]  /*11a0*/  HMMA.16816.F32 R52, R24.reuse, R58, R52 ;  /* 0x0000003a1834723c */ /* 0x040fe20000001834 */
[----:B------:R-:W1:Y:S07]  /*11b0*/  LDSM.16.M88.4 R56, [R7+0x2a00] ;  /* 0x002a00000738783b */ /* 0x000e6e0000000200 */
[----:B------:R-:W-:Y:S01]  /*11c0*/  HMMA.16816.F32 R44, R24, R46, R64 ;  /* 0x0000002e182c723c */ /* 0x000fe20000001840 */
[----:B------:R-:W5:Y:S04]  /*11d0*/  LDSM.16.M88.4 R64, [R7+0x2e00] ;  /* 0x002e00000740783b */ /* 0x000f680000000200 */
[----:B------:R-:W-:Y:S03]  /*11e0*/  BAR.SYNC.DEFER_BLOCKING 0x0 ;  /* 0x0000000000007b1d */ /* 0x000fe60000010000 */
[C---:B0-----:R-:W-:Y:S08]  /*11f0*/  HMMA.16816.F32 R76, R32.reuse, R16, RZ ;  /* 0x00000010204c723c */ /* 0x041ff000000018ff */
[----:B------:R-:W-:Y:S11]  /*1200*/  HMMA.16816.F32 R68, R32, R72, RZ ;  /* 0x000000482044723c */ /* 0x000ff600000018ff */
[----:B------:R-:W-:Y:S05]  /*1210*/  @!UPT UIADD3 URZ, URZ, URZ, URZ ;  /* 0x0000003f3f3ff290 */ /* 0x000fea000fffe03f */
[C---:B------:R-:W-:Y:S08]  /*1220*/  HMMA.16816.F32 R16, R24.reuse, R18, R76 ;  /* 0x000000121810723c */ /* 0x040ff0000000184c */
[----:B------:R-:W-:Y:S08]  /*1230*/  HMMA.16816.F32 R72, R24, R74, R68 ;  /* 0x0000004a1848723c */ /* 0x000ff00000001844 */
[C---:B-1----:R-:W-:Y:S08]  /*1240*/  HMMA.16816.F32 R76, R32.reuse, R56, RZ ;  /* 0x00000038204c723c */ /* 0x042ff000000018ff */
[C---:B------:R-:W-:Y:S08]  /*1250*/  HMMA.16816.F32 R68, R32.reuse, R60, RZ ;  /* 0x0000003c2044723c */ /* 0x040ff000000018ff */
[----:B-----5:R-:W-:Y:S08]  /*1260*/  HMMA.16816.F32 R32, R32, R64, RZ ;  /* 0x000000402020723c */ /* 0x020ff000000018ff */
[C---:B------:R-:W-:Y:S08]  /*1270*/  HMMA.16816.F32 R76, R24.reuse, R58, R76 ;  /* 0x0000003a184c723c */ /* 0x040ff0000000184c */
[C---:B------:R-:W-:Y:S08]  /*1280*/  HMMA.16816.F32 R68, R24.reuse, R62, R68 ;  /* 0x0000003e1844723c */ /* 0x040ff00000001844 */
[----:B------:R-:W-:Y:S07]  /*1290*/  HMMA.16816.F32 R32, R24, R66, R32 ;  /* 0x000000421820723c */ /* 0x000fee0000001820 */
[----:B------:R-:W-:-:S02]  /*12a0*/  FMUL R24, R44, c[0x0][0x188] ;  /* 0x000062002c187a20 */ /* 0x000fc40000400000 */
[----:B------:R-:W-:Y:S02]  /*12b0*/  FMUL R25, R45, c[0x0][0x188] ;  /* 0x000062002d197a20 */ /* 0x000fe40000400000 */
[----:B------:R-:W-:-:S03]  /*12c0*/  FMUL R26, R48, c[0x0][0x188] ;  /* 0x00006200301a7a20 */ /* 0x000fc60000400000 */
[----:B------:R-:W-:Y:S01]  /*12d0*/  FMNMX R25, R24, R25, !PT ;  /* 0x0000001918197209 */ /* 0x000fe20007800000 */
        /* <DEDUP_REMOVED lines=16> */
[----:B------:R-:W-:Y:S02]  /*13e0*/  FMUL R24, R46, c[0x0][0x188] ;  /* 0x000062002e187a20 */ /* 0x000fe40000400000 */
[----:B------:R-:W-:Y:S01]  /*13f0*/  FMUL R25, R47, c[0x0][0x188] ;  /* 0x000062002f197a20 */ /* 0x000fe20000400000 */
[----:B------:R-:W-:Y:S01]  /*1400*/  FMNMX R56, R26, R57, !PT ;  /* 0x000000391a387209 */ /* 0x000fe20007800000 */
[----:B------:R-:W-:-:S03]  /*1410*/  FMUL R27, R77, c[0x0][0x188] ;  /* 0x000062004d1b7a20 */ /* 0x000fc60000400000 */
[----:B------:R-:W-:Y:S01]  /*1420*/  FMNMX R57, R24, R25, !PT ;  /* 0x0000001918397209 */ /* 0x000fe20007800000 */
[----:B------:R-:W-:Y:S01]  /*1430*/  FMUL R24, R50, c[0x0][0x188] ;  /* 0x0000620032187a20 */ /* 0x000fe20000400000 */
[----:B------:R-:W-:Y:S01]  /*1440*/  FMNMX R27, R27, R56, !PT ;  /* 0x000000381b1b7209 */ /* 0x000fe20007800000 */
[----:B------:R-:W-:Y:S02]  /*1450*/  FMUL R26, R68, c[0x0][0x188] ;  /* 0x00006200441a7a20 */ /* 0x000fe40000400000 */
[----:B------:R-:W-:Y:S01]  /*1460*/  FMUL R25, R51, c[0x0][0x188] ;  /* 0x0000620033197a20 */ /* 0x000fe20000400000 */
[----:B------:R-:W-:Y:S01]  /*1470*/  FMNMX R56, R24, R57, !PT ;  /* 0x0000003918387209 */ /* 0x000fe20007800000 */
[----:B------:R-:W-:Y:S01]  /*1480*/  FMUL R24, R54, c[0x0][0x188] ;  /* 0x0000620036187a20 */ /* 0x000fe20000400000 */
[----:B------:R-:W-:Y:S01]  /*1490*/  FMNMX R57, R26, R27, !PT ;  /* 0x0000001b1a397209 */ /* 0x000fe20007800000 */
[----:B------:R-:W-:Y:S01]  /*14a0*/  FMUL R26, R69, c[0x0][0x188] ;  /* 0x00006200451a7a20 */ /* 0x000fe20000400000 */
[----:B------:R-:W-:Y:S01]  /*14b0*/  FMNMX R27, R25, R56, !PT ;  /* 0x00000038191b7209 */ /* 0x000fe20007800000 */
[----:B------:R-:W-:-:S03]  /*14c0*/  FMUL R25, R32, c[0x0][0x188] ;  /* 0x0000620020197a20 */ /* 0x000fc60000400000 */
[----:B------:R-:W-:Y:S02]  /*14d0*/  FMNMX R56, R26, R57, !PT ;  /* 0x000000391a387209 */ /* 0x000fe40007800000 */
[----:B------:R-:W-:Y:S01]  /*14e0*/  FMNMX R27, R24, R27, !PT ;  /* 0x0000001b181b7209 */ /* 0x000fe20007800000 */
[----:B------:R-:W-:Y:S01]  /*14f0*/  FMUL R24, R55, c[0x0][0x188] ;  /* 0x0000620037187a20 */ /* 0x000fe20000400000 */
[----:B------:R-:W-:Y:S01]  /*1500*/  FMNMX R57, R25, R56, !PT ;  /* 0x0000003819397209 */ /* 0x000fe20007800000 */
[----:B------:R-:W-:Y:S02]  /*1510*/  FMUL R26, R33, c[0x0][0x188] ;  /* 0x00006200211a7a20 */ /* 0x000fe40000400000 */
[----:B------:R-:W-:Y:S01]  /*1520*/  FMUL R25, R18, c[0x0][0x188] ;  /* 0x0000620012197a20 */ /* 0x000fe20000400000 */
[----:B------:R-:W-:Y:S02]  /*1530*/  FMNMX R56, R24, R27, !PT ;  /* 0x0000001b18387209 */ /* 0x000fe40007800000 */
[----:B------:R-:W-:Y:S01]  /*1540*/  FMNMX R24, R26, R57, !PT ;  /* 0x000000391a187209 */ /* 0x000fe20007800000 */
[----:B------:R-:W-:Y:S01]  /*1550*/  FMUL R26, R19, c[0x0][0x188] ;  /* 0x00006200131a7a20 */ /* 0x000fe20000400000 */
[----:B------:R-:W-:Y:S01]  /*1560*/  FMNMX R27, R25, R56, !PT ;  /* 0x00000038191b7209 */ /* 0x000fe20007800000 */
[----:B------:R-:W-:-:S02]  /*1570*/  FMUL R25, R74, c[0x0][0x188] ;  /* 0x000062004a197a20 */ /* 0x000fc40000400000 */
[----:B------:R-:W0:Y:S01]  /*1580*/  SHFL.BFLY PT, R57, R24, 0x2, 0x1f ;  /* 0x0c401f0018397f89 */ /* 0x000e2200000e0000 */
        /* <DEDUP_REMOVED lines=8> */
[----:B------:R-:W-:-:S04]  /*1610*/  FMNMX R26, R26, R27, !PT ;  /* 0x0000001b1a1a7209 */ /* 0x000fc80007800000 */
[----:B------:R-:W-:Y:S01]  /*1620*/  FMNMX R26, R25, R26, !PT ;  /* 0x0000001a191a7209 */ /* 0x000fe20007800000 */
[----:B------:R-:W-:Y:S01]  /*1630*/  FMUL R25, R71, c[0x0][0x188] ;  /* 0x0000620047197a20 */ /* 0x000fe20000400000 */
[----:B0-----:R-:W-:Y:S01]  /*1640*/  FMNMX R57, R24, R57, !PT ;  /* 0x0000003918397209 */ /* 0x001fe20007800000 */
[----:B------:R-:W-:-:S03]  /*1650*/  FMUL R24, R34, c[0x0][0x188] ;  /* 0x0000620022187a20 */ /* 0x000fc60000400000 */
[----:B------:R-:W-:Y:S01]  /*1660*/  FMNMX R27, R25, R26, !PT ;  /* 0x0000001a191b7209 */ /* 0x000fe20007800000 */
[----:B------:R-:W-:-:S03]  /*1670*/  FMUL R25, R35, c[0x0][0x188] ;  /* 0x0000620023197a20 */ /* 0x000fc60000400000 */
[----:B------:R-:W-:Y:S01]  /*1680*/  FMNMX R24, R24, R27, !PT ;  /* 0x0000001b18187209 */ /* 0x000fe20007800000 */
[----:B------:R-:W0:Y:S03]  /*1690*/  SHFL.BFLY PT, R56, R57, 0x1, 0x1f ;  /* 0x0c201f0039387f89 */ /* 0x000e2600000e0000 */
[----:B------:R-:W-:-:S05]  /*16a0*/  FMNMX R26, R25, R24, !PT ;  /* 0x00000018191a7209 */ /* 0x000fca0007800000 */
[----:B------:R-:W1:Y:S01]  /*16b0*/  SHFL.BFLY PT, R27, R26, 0x2, 0x1f ;  /* 0x0c401f001a1b7f89 */ /* 0x000e6200000e0000 */
[----:B0-----:R-:W-:-:S04]  /*16c0*/  FMNMX R25, R57, R56, !PT ;  /* 0x0000003839197209 */ /* 0x001fc80007800000 */
[----:B------:R-:W-:Y:S02]  /*16d0*/  FMNMX R24, R25, R10, !PT ;  /* 0x0000000a19187209 */ /* 0x000fe40007800000 */
[----:B-1----:R-:W-:-:S03]  /*16e0*/  FMNMX R56, R26, R27, !PT ;  /* 0x0000001b1a387209 */ /* 0x002fc60007800000 */
[--C-:B------:R-:W-:Y:S02]  /*16f0*/  FFMA R27, R45, c[0x0][0x188], -R24.reuse ;  /* 0x000062002d1b7a23 */ /* 0x100fe40000000818 */
[----:B------:R-:W0:Y:S04]  /*1700*/  SHFL.BFLY PT, R45, R56, 0x1, 0x1f ;  /* 0x0c201f00382d7f89 */ /* 0x000e2800000e0000 */
[----:B--2---:R-:W-:Y:S04]  /*1710*/  STS.U16 [R5+0x2000], R86 ;  /* 0x0020005605007388 */ /* 0x004fe80000000400 */
[----:B---3--:R-:W-:Y:S04]  /*1720*/  STS.U16 [R5+0x2400], R84 ;  /* 0x0024005405007388 */ /* 0x008fe80000000400 */
[----:B----4-:R1:W-:Y:S04]  /*1730*/  STS.U16 [R5+0x2800], R11 ;  /* 0x0028000b05007388 */ /* 0x0103e80000000400 */
[----:B------:R-:W-:Y:S04]  /*1740*/  STS.U16 [R5+0x2c00], R12 ;  /* 0x002c000c05007388 */ /* 0x000fe80000000400 */
[----:B------:R-:W-:Y:S04]  /*1750*/  STS.U16 [R118+0x2200], R85 ;  /* 0x0022005576007388 */ /* 0x000fe80000000400 */
[----:B------:R-:W-:Y:S04]  /*1760*/  STS.U16 [R118+0x2600], R15 ;  /* 0x0026000f76007388 */ /* 0x000fe80000000400 */
[----:B------:R-:W-:Y:S04]  /*1770*/  STS.U16 [R118+0x2a00], R13 ;  /* 0x002a000d76007388 */ /* 0x000fe80000000400 */
[----:B------:R-:W-:Y:S04]  /*1780*/  STS.U16 [R118+0x2e00], R14 ;  /* 0x002e000e76007388 */ /* 0x000fe80000000400 */
[----:B------:R-:W-:Y:S01]  /*1790*/  BAR.SYNC.DEFER_BLOCKING 0x0 ;  /* 0x0000000000007b1d */ /* 0x000fe20000010000 */
[--C-:B------:R-:W-:Y:S01]  /*17a0*/  FFMA R48, R48, c[0x0][0x188], -R24.reuse ;  /* 0x0000620030307a23 */ /* 0x100fe20000000818 */
[----:B0-----:R-:W-:Y:S01]  /*17b0*/  FMNMX R56, R56, R45, !PT ;  /* 0x0000002d38387209 */ /* 0x001fe20007800000 */
[----:B------:R-:W-:-:S02]  /*17c0*/  FFMA R44, R44, c[0x0][0x188], -R24 ;  /* 0x000062002c2c7a23 */ /* 0x000fc40000000818 */
[----:B------:R-:W-:Y:S01]  /*17d0*/  FMUL R57, R27, 1.4426950216293334961 ;  /* 0x3fb8aa3b1b397820 */ /* 0x000fe20000400000 */
[----:B------:R-:W-:Y:S01]  /*17e0*/  FMNMX R45, R56, R9, !PT ;  /* 0x00000009382d7209 */ /* 0x000fe20007800000 */
[----:B------:R-:W-:Y:S02]  /*17f0*/  FMUL R27, R48, 1.4426950216293334961 ;  /* 0x3fb8aa3b301b7820 */ /* 0x000fe40000400000 */
[----:B------:R-:W-:Y:S02]  /*1800*/  FFMA R49, R49, c[0x0][0x188], -R24 ;  /* 0x0000620031317a23 */ /* 0x000fe40000000818 */
[----:B------:R-:W-:Y:S02]  /*1810*/  FADD R48, -R24, R10 ;  /* 0x0000000a18307221 */ /* 0x000fe40000000100 */
[----:B------:R-:W-:Y:S02]  /*1820*/  FMUL R25, R44, 1.4426950216293334961 ;  /* 0x3fb8aa3b2c197820 */ /* 0x000fe40000400000 */
[----:B------:R-:W-:-:S02]  /*1830*/  FMUL R44, R49, 1.4426950216293334961 ;  /* 0x3fb8aa3b312c7820 */ /* 0x000fc40000400000 */
[----:B------:R-:W-:Y:S02]  /*1840*/  FMUL R49, R48, 1.4426950216293334961 ;  /* 0x3fb8aa3b30317820 */ /* 0x000fe40000400000 */
[--C-:B------:R-:W-:Y:S02]  /*1850*/  FFMA R48, R46, c[0x0][0x188], -R45.reuse ;  /* 0x000062002e307a23 */ /* 0x100fe4000000082d */
[--C-:B------:R-:W-:Y:S02]  /*1860*/  FFMA R50, R50, c[0x0][0x188], -R45.reuse ;  /* 0x0000620032327a23 */ /* 0x100fe4000000082d */
[----:B------:R-:W-:Y:S01]  /*1870*/  FMUL R48, R48, 1.4426950216293334961 ;  /* 0x3fb8aa3b30307820 */ /* 0x000fe20000400000 */
[----:B------:R-:W-:Y:S01]  /*1880*/  MUFU.EX2 R46, R49 ;  /* 0x00000031002e7308 */ /* 0x000fe20000000800 */
[----:B------:R-:W-:Y:S01]  /*1890*/  FMUL R66, R50, 1.4426950216293334961 ;  /* 0x3fb8aa3b32427820 */ /* 0x000fe20000400000 */
[----:B------:R-:W-:Y:S01]  /*18a0*/  LDSM.16.M88.4 R12, [R6+0x2000] ;  /* 0x00200000060c783b */ /* 0x000fe20000000200 */
[----:B-1----:R-:W-:-:S03]  /*18b0*/  FFMA R11, R51, c[0x0][0x188], -R45 ;  /* 0x00006200330b7a23 */ /* 0x002fc6000000082d */
[----:B------:R-:W-:Y:S02]  /*18c0*/  LDSM.16.M88.4 R60, [R6+0x2800] ;  /* 0x00280000063c783b */ /* 0x000fe40000000200 */
[----:B------:R0:W-:Y:S01]  /*18d0*/  MUFU.EX2 R65, R48 ;  /* 0x0000003000417308 */ /* 0x0001e20000000800 */
[----:B------:R-:W-:Y:S01]  /*18e0*/  FADD R9, -R45, R9 ;  /* 0x000000092d097221 */ /* 0x000fe20000000100 */
[----:B0-----:R-:W0:Y:S01]  /*18f0*/  LDSM.16.M88.4 R48, [R6+0x2400] ;  /* 0x002400000630783b */ /* 0x001e220000000200 */
[----:B------:R-:W-:Y:S02]  /*1900*/  FFMA R47, R47, c[0x0][0x188], -R45 ;  /* 0x000062002f2f7a23 */ /* 0x000fe4000000082d */
[----:B------:R-:W-:Y:S02]  /*1910*/  FMUL R9, R9, 1.4426950216293334961 ;  /* 0x3fb8aa3b09097820 */ /* 0x000fe40000400000 */
[----:B------:R-:W-:Y:S02]  /*1920*/  FMUL R47, R47, 1.4426950216293334961 ;  /* 0x3fb8aa3b2f2f7820 */ /* 0x000fe40000400000 */
[----:B------:R-:W-:Y:S01]  /*1930*/  FMUL R11, R11, 1.4426950216293334961 ;  /* 0x3fb8aa3b0b0b7820 */ /* 0x000fe20000400000 */
[----:B------:R-:W-:Y:S08]  /*1940*/  MUFU.EX2 R25, R25 ;  /* 0x0000001900197308 */ /* 0x000ff00000000800 */
[----:B------:R-:W1:Y:S08]  /*1950*/  MUFU.EX2 R26, R57 ;  /* 0x00000039001a7308 */ /* 0x000e700000000800 */
[----:B------:R-:W-:Y:S08]  /*1960*/  MUFU.EX2 R27, R27 ;  /* 0x0000001b001b7308 */ /* 0x000ff00000000800 */
[----:B------:R-:W2:Y:S08]  /*1970*/  MUFU.EX2 R44, R44 ;  /* 0x0000002c002c7308 */ /* 0x000eb00000000800 */
[----:B------:R-:W3:Y:S08]  /*1980*/  MUFU.EX2 R86, R47 ;  /* 0x0000002f00567308 */ /* 0x000ef00000000800 */
[----:B------:R-:W-:Y:S08]  /*1990*/  MUFU.EX2 R66, R66 ;  /* 0x0000004200427308 */ /* 0x000ff00000000800 */
[----:B------:R-:W4:Y:S08]  /*19a0*/  MUFU.EX2 R9, R9 ;  /* 0x0000000900097308 */ /* 0x000f300000000800 */
[----:B------:R-:W5:Y:S01]  /*19b0*/  MUFU.EX2 R67, R11 ;  /* 0x0000000b00437308 */ /* 0x000f620000000800 */
[--C-:B------:R-:W-:Y:S01]  /*19c0*/  FFMA R52, R52, c[0x0][0x188], -R24.reuse ;  /* 0x0000620034347a23 */ /* 0x100fe20000000818 */
[----:B-1----:R-:W-:Y:S01]  /*19d0*/  F2FP.PACK_AB R56, R26, R25 ;  /* 0x000000191a38723e */ /* 0x002fe200000000ff */
[----:B------:R-:W-:Y:S01]  /*19e0*/  FFMA R53, R53, c[0x0][0x188], -R24 ;  /* 0x0000620035357a23 */ /* 0x000fe20000000818 */
[----:B--2---:R-:W-:Y:S01]  /*19f0*/  F2FP.PACK_AB R58, R44, R27 ;  /* 0x0000001b2c3a723e */ /* 0x004fe200000000ff */
[----:B------:R-:W-:Y:S01]  /*1a00*/  FMUL R28, R46, R28 ;  /* 0x0000001c2e1c7220 */ /* 0x000fe20000400000 */
[----:B---3--:R-:W-:Y:S01]  /*1a10*/  F2FP.PACK_AB R57, R86, R65 ;  /* 0x000000415639723e */ /* 0x008fe200000000ff */
[----:B------:R-:W-:-:S02]  /*1a20*/  FMUL R29, R46, R29 ;  /* 0x0000001d2e1d7220 */ /* 0x000fc40000400000 */
[C---:B----4-:R-:W-:Y:S02]  /*1a30*/  FMUL R30, R9.reuse, R30 ;  /* 0x0000001e091e7220 */ /* 0x050fe40000400000 */
[----:B------:R-:W-:Y:S02]  /*1a40*/  FMUL R31, R9, R31 ;  /* 0x0000001f091f7220 */ /* 0x000fe40000400000 */
[--C-:B------:R-:W-:Y:S01]  /*1a50*/  FFMA R72, R72, c[0x0][0x188], -R24.reuse ;  /* 0x0000620048487a23 */ /* 0x100fe20000000818 */
[----:B-----5:R-:W-:Y:S01]  /*1a60*/  F2FP.PACK_AB R59, R67, R66 ;  /* 0x00000042433b723e */ /* 0x020fe200000000ff */
[----:B------:R-:W-:Y:S02]  /*1a70*/  FMUL R52, R52, 1.4426950216293334961 ;  /* 0x3fb8aa3b34347820 */ /* 0x000fe40000400000 */
[----:B------:R-:W-:Y:S02]  /*1a80*/  FMUL R53, R53, 1.4426950216293334961 ;  /* 0x3fb8aa3b35357820 */ /* 0x000fe40000400000 */
[----:B------:R-:W-:-:S02]  /*1a90*/  FFMA R32, R32, c[0x0][0x188], -R24 ;  /* 0x0000620020207a23 */ /* 0x000fc40000000818 */
[--C-:B------:R-:W-:Y:S02]  /*1aa0*/  FFMA R54, R54, c[0x0][0x188], -R45.reuse ;  /* 0x0000620036367a23 */ /* 0x100fe4000000082d */
[----:B------:R-:W-:Y:S01]  /*1ab0*/  FFMA R55, R55, c[0x0][0x188], -R45 ;  /* 0x0000620037377a23 */ /* 0x000fe2000000082d */
[----:B0-----:R-:W-:Y:S01]  /*1ac0*/  HMMA.16816.F32 R28, R56, R48, R28 ;  /* 0x00000030381c723c */ /* 0x001fe2000000181c */
[----:B------:R-:W-:Y:S01]  /*1ad0*/  FMUL R11, R72, 1.4426950216293334961 ;  /* 0x3fb8aa3b480b7820 */ /* 0x000fe20000400000 */
[----:B------:R-:W0:Y:S01]  /*1ae0*/  MUFU.EX2 R64, R52 ;  /* 0x0000003400407308 */ /* 0x000e220000000800 */
[----:B------:R-:W-:Y:S02]  /*1af0*/  FMUL R72, R32, 1.4426950216293334961 ;  /* 0x3fb8aa3b20487820 */ /* 0x000fe40000400000 */
[----:B------:R-:W-:Y:S02]  /*1b00*/  FMUL R32, R54, 1.4426950216293334961 ;  /* 0x3fb8aa3b36207820 */ /* 0x000fe40000400000 */
[----:B------:R-:W-:-:S03]  /*1b10*/  FMUL R48, R55, 1.4426950216293334961 ;  /* 0x3fb8aa3b37307820 */ /* 0x000fc60000400000 */
[----:B------:R1:W-:Y:S02]  /*1b20*/  MUFU.EX2 R10, R53 ;  /* 0x00000035000a7308 */ /* 0x0003e40000000800 */
[----:B-1----:R-:W1:Y:S01]  /*1b30*/  LDSM.16.M88.4 R52, [R6+0x2c00] ;  /* 0x002c00000634783b */ /* 0x002e620000000200 */
[C---:B------:R-:W-:Y:S02]  /*1b40*/  FMUL R20, R46.reuse, R20 ;  /* 0x000000142e147220 */ /* 0x040fe40000400000 */
[----:B------:R-:W-:Y:S02]  /*1b50*/  FMUL R21, R46, R21 ;  /* 0x000000152e157220 */ /* 0x000fe40000400000 */
[C---:B------:R-:W-:Y:S02]  /*1b60*/  FMUL R22, R9.reuse, R22 ;  /* 0x0000001609167220 */ /* 0x040fe40000400000 */
[----:B------:R-:W-:Y:S02]  /*1b70*/  FMUL R23, R9, R23 ;  /* 0x0000001709177220 */ /* 0x000fe40000400000 */
[----:B------:R-:W-:-:S02]  /*1b80*/  FFMA R33, R33, c[0x0][0x188], -R24 ;  /* 0x0000620021217a23 */ /* 0x000fc40000000818 */
[C---:B------:R-:W-:Y:S02]  /*1b90*/  FMUL R36, R46.reuse, R36 ;  /* 0x000000242e247220 */ /* 0x040fe40000400000 */
[----:B------:R-:W-:Y:S02]  /*1ba0*/  FMUL R37, R46, R37 ;  /* 0x000000252e257220 */ /* 0x000fe40000400000 */
[C---:B------:R-:W-:Y:S02]  /*1bb0*/  FMUL R38, R9.reuse, R38 ;  /* 0x0000002609267220 */ /* 0x040fe40000400000 */
[----:B------:R-:W-:Y:S02]  /*1bc0*/  FMUL R39, R9, R39 ;  /* 0x0000002709277220 */ /* 0x000fe40000400000 */
[----:B------:R-:W-:Y:S02]  /*1bd0*/  FFMA R73, R73, c[0x0][0x188], -R24 ;  /* 0x0000620049497a23 */ /* 0x000fe40000000818 */
[----:B------:R-:W-:Y:S01]  /*1be0*/  FMUL R33, R33, 1.4426950216293334961 ;  /* 0x3fb8aa3b21217820 */ /* 0x000fe20000400000 */
[----:B------:R-:W-:Y:S01]  /*1bf0*/  HMMA.16816.F32 R20, R56, R12, R20 ;  /* 0x0000000c3814723c */ /* 0x000fe20000001814 */
[----:B------:R-:W-:-:S02]  /*1c00*/  FFMA R18, R18, c[0x0][0x188], -R45 ;  /* 0x0000620012127a23 */ /* 0x000fc4000000082d */
[----:B------:R-:W-:Y:S02]  /*1c10*/  FFMA R19, R19, c[0x0][0x188], -R45 ;  /* 0x0000620013137a23 */ /* 0x000fe4000000082d */
[--C-:B------:R-:W-:Y:S02]  /*1c20*/  FFMA R16, R16, c[0x0][0x188], -R24.reuse ;  /* 0x0000620010107a23 */ /* 0x100fe40000000818 */
[----:B------:R-:W-:Y:S01]  /*1c30*/  FFMA R17, R17, c[0x0][0x188], -R24 ;  /* 0x0000620011117a23 */ /* 0x000fe20000000818 */
[----:B------:R-:W-:Y:S01]  /*1c40*/  HMMA.16816.F32 R36, R56, R60, R36 ;  /* 0x0000003c3824723c */ /* 0x000fe20000001824 */
[----:B------:R-:W-:Y:S01]  /*1c50*/  FMUL R12, R73, 1.4426950216293334961 ;  /* 0x3fb8aa3b490c7820 */ /* 0x000fe20000400000 */
[----:B------:R-:W2:Y:S01]  /*1c60*/  MUFU.EX2 R32, R32 ;  /* 0x0000002000207308 */ /* 0x000ea20000000800 */
[----:B------:R-:W-:-:S04]  /*1c70*/  FMUL R16, R16, 1.4426950216293334961 ;  /* 0x3fb8aa3b10107820 */ /* 0x000fc80000400000 */
[----:B------:R-:W-:Y:S02]  /*1c80*/  FADD R60, R25, R26 ;  /* 0x0000001a193c7221 */ /* 0x000fe40000000000 */
[----:B------:R-:W-:Y:S01]  /*1c90*/  FMUL R26, R19, 1.4426950216293334961 ;  /* 0x3fb8aa3b131a7820 */ /* 0x000fe20000400000 */
[----:B------:R3:W-:Y:S01]  /*1ca0*/  MUFU.EX2 R73, R33 ;  /* 0x0000002100497308 */ /* 0x0007e20000000800 */
[----:B------:R-:W-:Y:S02]  /*1cb0*/  FMUL R17, R17, 1.4426950216293334961 ;  /* 0x3fb8aa3b11117820 */ /* 0x000fe40000400000 */
[----:B------:R-:W-:Y:S02]  /*1cc0*/  FADD R65, R65, R86 ;  /* 0x0000005641417221 */ /* 0x000fe40000000000 */
[----:B---3--:R-:W-:-:S03]  /*1cd0*/  FMUL R33, R18, 1.4426950216293334961 ;  /* 0x3fb8aa3b12217820 */ /* 0x008fc60000400000 */
[----:B------:R-:W3:Y:S01]  /*1ce0*/  MUFU.EX2 R48, R48 ;  /* 0x0000003000307308 */ /* 0x000ee20000000800 */
[----:B------:R-:W-:Y:S02]  /*1cf0*/  FFMA R74, R74, c[0x0][0x188], -R45 ;  /* 0x000062004a4a7a23 */ /* 0x000fe4000000082d */
[----:B------:R-:W-:Y:S02]  /*1d00*/  FADD R27, R27, R60 ;  /* 0x0000003c1b1b7221 */ /* 0x000fe40000000000 */
[----:B------:R-:W-:-:S03]  /*1d10*/  FMUL R40, R46, R40 ;  /* 0x000000282e287220 */ /* 0x000fc60000400000 */
[----:B------:R4:W-:Y:S01]  /*1d20*/  MUFU.EX2 R84, R16 ;  /* 0x0000001000547308 */ /* 0x0009e20000000800 */
[C---:B------:R-:W-:Y:S02]  /*1d30*/  FMUL R42, R9.reuse, R42 ;  /* 0x0000002a092a7220 */ /* 0x040fe40000400000 */
[----:B------:R-:W-:Y:S02]  /*1d40*/  FMUL R41, R46, R41 ;  /* 0x000000292e297220 */ /* 0x000fe40000400000 */
[----:B------:R-:W-:-:S03]  /*1d50*/  FMUL R43, R9, R43 ;  /* 0x0000002b092b7220 */ /* 0x000fc60000400000 */
[----:B------:R-:W5:Y:S01]  /*1d60*/  MUFU.EX2 R85, R17 ;  /* 0x0000001100557308 */ /* 0x000f620000000800 */
[----:B------:R-:W-:Y:S02]  /*1d70*/  FADD R66, R66, R65 ;  /* 0x0000004142427221 */ /* 0x000fe40000000000 */
[----:B------:R-:W-:-:S05]  /*1d80*/  FMUL R18, R74, 1.4426950216293334961 ;  /* 0x3fb8aa3b4a127820 */ /* 0x000fca0000400000 */
[----:B------:R-:W-:Y:S01]  /*1d90*/  MUFU.EX2 R33, R33 ;  /* 0x0000002100217308 */ /* 0x000fe20000000800 */
[----:B------:R-:W-:Y:S02]  /*1da0*/  FFMA R75, R75, c[0x0][0x188], -R45 ;  /* 0x000062004b4b7a23 */ /* 0x000fe4000000082d */
[----:B------:R-:W-:-:S05]  /*1db0*/  FADD R49, R44, R27 ;  /* 0x0000001b2c317221 */ /* 0x000fca0000000000 */
[----:B------:R-:W3:Y:S01]  /*1dc0*/  MUFU.EX2 R26, R26 ;  /* 0x0000001a001a7308 */ /* 0x000ee20000000800 */
[----:B------:R-:W-:Y:S02]  /*1dd0*/  FADD R67, R67, R66 ;  /* 0x0000004243437221 */ /* 0x000fe40000000000 */
[----:B------:R-:W-:Y:S01]  /*1de0*/  FFMA R76, R76, c[0x0][0x188], -R24 ;  /* 0x000062004c4c7a23 */ /* 0x000fe20000000818 */
[----:B-1----:R-:W-:Y:S01]  /*1df0*/  HMMA.16816.F32 R40, R56, R52, R40 ;  /* 0x000000343828723c */ /* 0x002fe20000001828 */
[----:B------:R-:W-:Y:S02]  /*1e00*/  FMUL R19, R75, 1.4426950216293334961 ;  /* 0x3fb8aa3b4b137820 */ /* 0x000fe40000400000 */
[----:B------:R-:W-:Y:S01]  /*1e10*/  FFMA R78, R78, c[0x0][0x188], -R45 ;  /* 0x000062004e4e7a23 */ /* 0x000fe2000000082d */
[----:B------:R-:W1:Y:S01]  /*1e20*/  MUFU.EX2 R11, R11 ;  /* 0x0000000b000b7308 */ /* 0x000e620000000800 */
[----:B0-----:R-:W-:Y:S02]  /*1e30*/  FADD R49, R64, R49 ;  /* 0x0000003140317221 */ /* 0x001fe40000000000 */
[----:B--2---:R-:W-:-:S02]  /*1e40*/  FADD R53, R32, R67 ;  /* 0x0000004320357221 */ /* 0x004fc40000000000 */
[----:B------:R-:W-:Y:S02]  /*1e50*/  FMUL R13, R76, 1.4426950216293334961 ;  /* 0x3fb8aa3b4c0d7820 */ /* 0x000fe40000400000 */
[--C-:B------:R-:W-:Y:S01]  /*1e60*/  FFMA R77, R77, c[0x0][0x188], -R24.reuse ;  /* 0x000062004d4d7a23 */ /* 0x100fe20000000818 */
[----:B------:R-:W0:Y:S01]  /*1e70*/  MUFU.EX2 R18, R18 ;  /* 0x0000001200127308 */ /* 0x000e220000000800 */
[----:B------:R-:W-:Y:S01]  /*1e80*/  FFMA R79, R79, c[0x0][0x188], -R45 ;  /* 0x000062004f4f7a23 */ /* 0x000fe2000000082d */
[----:B---3--:R-:W-:Y:S01]  /*1e90*/  F2FP.PACK_AB R65, R48, R32 ;  /* 0x000000203041723e */ /* 0x008fe200000000ff */
[----:B------:R-:W-:Y:S02]  /*1ea0*/  FMUL R25, R78, 1.4426950216293334961 ;  /* 0x3fb8aa3b4e197820 */ /* 0x000fe40000400000 */
[----:B------:R-:W-:Y:S02]  /*1eb0*/  FADD R49, R10, R49 ;  /* 0x000000310a317221 */ /* 0x000fe40000000000 */
[----:B------:R-:W-:Y:S01]  /*1ec0*/  FADD R48, R48, R53 ;  /* 0x0000003530307221 */ /* 0x000fe20000000000 */
[----:B------:R-:W2:Y:S01]  /*1ed0*/  MUFU.EX2 R12, R12 ;  /* 0x0000000c000c7308 */ /* 0x000ea20000000800 */
[----:B----4-:R-:W-:Y:S01]  /*1ee0*/  FMUL R16, R77, 1.4426950216293334961 ;  /* 0x3fb8aa3b4d107820 */ /* 0x010fe20000400000 */
[----:B------:R-:W-:Y:S01]  /*1ef0*/  F2FP.PACK_AB R64, R10, R64 ;  /* 0x000000400a40723e */ /* 0x000fe200000000ff */
[----:B------:R-:W-:Y:S01]  /*1f00*/  FFMA R68, R68, c[0x0][0x188], -R24 ;  /* 0x0000620044447a23 */ /* 0x000fe20000000818 */
[----:B-----5:R-:W-:Y:S01]  /*1f10*/  F2FP.PACK_AB R66, R85, R84 ;  /* 0x000000545542723e */ /* 0x020fe200000000ff */
[----:B------:R-:W-:Y:S01]  /*1f20*/  FMUL R27, R79, 1.4426950216293334961 ;  /* 0x3fb8aa3b4f1b7820 */ /* 0x000fe20000400000 */
[----:B------:R-:W-:-:S02]  /*1f30*/  F2FP.PACK_AB R67, R26, R33 ;  /* 0x000000211a43723e */ /* 0x000fc400000000ff */
[----:B------:R-:W3:Y:S01]  /*1f40*/  MUFU.EX2 R19, R19 ;  /* 0x0000001300137308 */ /* 0x000ee20000000800 */
[----:B------:R-:W-:Y:S02]  /*1f50*/  FADD R84, R84, R49 ;  /* 0x0000003154547221 */ /* 0x000fe40000000000 */
[----:B------:R-:W-:Y:S02]  /*1f60*/  FFMA R70, R70, c[0x0][0x188], -R45 ;  /* 0x0000620046467a23 */ /* 0x000fe4000000082d */
[----:B------:R-:W-:-:S03]  /*1f70*/  FADD R33, R33, R48 ;  /* 0x0000003021217221 */ /* 0x000fc60000000000 */
[----:B------:R-:W4:Y:S01]  /*1f80*/  MUFU.EX2 R13, R13 ;  /* 0x0000000d000d7308 */ /* 0x000f220000000800 */
[----:B------:R-:W-:Y:S02]  /*1f90*/  FMUL R17, R68, 1.4426950216293334961 ;  /* 0x3fb8aa3b44117820 */ /* 0x000fe40000400000 */
[----:B------:R-:W-:Y:S02]  /*1fa0*/  FFMA R69, R69, c[0x0][0x188], -R24 ;  /* 0x0000620045457a23 */ /* 0x000fe40000000818 */
[----:B------:R-:W-:-:S03]  /*1fb0*/  FFMA R71, R71, c[0x0][0x188], -R45 ;  /* 0x0000620047477a23 */ /* 0x000fc6000000082d */
[----:B------:R-:W5:Y:S01]  /*1fc0*/  MUFU.EX2 R25, R25 ;  /* 0x0000001900197308 */ /* 0x000f620000000800 */
[----:B------:R-:W-:Y:S01]  /*1fd0*/  FADD R84, R85, R84 ;  /* 0x0000005455547221 */ /* 0x000fe20000000000 */
[----:B------:R-:W-:Y:S01]  /*1fe0*/  HMMA.16816.F32 R20, R64, R14, R20 ;  /* 0x0000000e4014723c */ /* 0x000fe20000001814 */
[----:B------:R-:W-:Y:S02]  /*1ff0*/  FMUL R70, R70, 1.4426950216293334961 ;  /* 0x3fb8aa3b46467820 */ /* 0x000fe40000400000 */
[----:B------:R-:W-:-:S03]  /*2000*/  FADD R33, R26, R33 ;  /* 0x000000211a217221 */ /* 0x000fc60000000000 */
[----:B------:R-:W2:Y:S01]  /*2010*/  MUFU.EX2 R16, R16 ;  /* 0x0000001000107308 */ /* 0x000ea20000000800 */
[----:B------:R-:W-:Y:S02]  /*2020*/  FMUL R47, R69, 1.4426950216293334961 ;  /* 0x3fb8aa3b452f7820 */ /* 0x000fe40000400000 */
[----:B------:R-:W-:Y:S02]  /*2030*/  FMUL R14, R71, 1.4426950216293334961 ;  /* 0x3fb8aa3b470e7820 */ /* 0x000fe40000400000 */
[----:B------:R-:W-:-:S03]  /*2040*/  FFMA R34, R34, c[0x0][0x188], -R45 ;  /* 0x0000620022227a23 */ /* 0x000fc6000000082d */
[----:B------:R-:W3:Y:S01]  /*2050*/  MUFU.EX2 R27, R27 ;  /* 0x0000001b001b7308 */ /* 0x000ee20000000800 */
[----:B-1----:R-:W-:Y:S02]  /*2060*/  FADD R49, R11, R84 ;  /* 0x000000540b317221 */ /* 0x002fe40000000000 */
[----:B0-----:R-:W-:Y:S02]  /*2070*/  FADD R26, R18, R33 ;  /* 0x00000021121a7221 */ /* 0x001fe40000000000 */
[----:B------:R-:W-:-:S03]  /*2080*/  FFMA R35, R35, c[0x0][0x188], -R45 ;  /* 0x0000620023237a23 */ /* 0x000fc6000000082d */
[----:B------:R-:W0:Y:S01]  /*2090*/  MUFU.EX2 R17, R17 ;  /* 0x0000001100117308 */ /* 0x000e220000000800 */
[----:B------:R-:W-:Y:S02]  /*20a0*/  FMUL R15, R34, 1.4426950216293334961 ;  /* 0x3fb8aa3b220f7820 */ /* 0x000fe40000400000 */
[----:B--2---:R-:W-:-:S05]  /*20b0*/  FADD R32, R12, R49 ;  /* 0x000000310c207221 */ /* 0x004fca0000000000 */
[----:B------:R1:W2:Y:S01]  /*20c0*/  MUFU.EX2 R10, R70 ;  /* 0x00000046000a7308 */ /* 0x0002a20000000800 */
[----:B---3--:R-:W-:Y:S02]  /*20d0*/  FADD R34, R19, R26 ;  /* 0x0000001a13227221 */ /* 0x008fe40000000000 */
[----:B------:R-:W-:-:S05]  /*20e0*/  FMUL R26, R35, 1.4426950216293334961 ;  /* 0x3fb8aa3b231a7820 */ /* 0x000fca0000400000 */
[----:B------:R-:W3:Y:S01]  /*20f0*/  MUFU.EX2 R47, R47 ;  /* 0x0000002f002f7308 */ /* 0x000ee20000000800 */
[----:B----4-:R-:W-:-:S07]  /*2100*/  FADD R53, R13, R32 ;  /* 0x000000200d357221 */ /* 0x010fce0000000000 */
[----:B------:R-:W-:Y:S01]  /*2110*/  MUFU.EX2 R72, R72 ;  /* 0x0000004800487308 */ /* 0x000fe20000000800 */
[----:B-----5:R-:W-:Y:S01]  /*2120*/  FADD R52, R25, R34 ;  /* 0x0000002219347221 */ /* 0x020fe20000000000 */
[----:B------:R-:W-:Y:S06]  /*2130*/  HMMA.16816.F32 R56, R64, R50, R28 ;  /* 0x000000324038723c */ /* 0x000fec000000181c */
[----:B------:R-:W4:Y:S01]  /*2140*/  MUFU.EX2 R14, R14 ;  /* 0x0000000e000e7308 */ /* 0x000f220000000800 */
[----:B------:R-:W-:Y:S01]  /*2150*/  FADD R44, R16, R53 ;  /* 0x00000035102c7221 */ /* 0x000fe20000000000 */
[----:B-1----:R-:W1:Y:S01]  /*2160*/  LDSM.16.M88.4 R68, [R117+0x2000] ;  /* 0x002000007544783b */ /* 0x002e620000000200 */
[----:B------:R-:W-:-:S05]  /*2170*/  FADD R53, R27, R52 ;  /* 0x000000341b357221 */ /* 0x000fca0000000000 */
[----:B------:R-:W5:Y:S01]  /*2180*/  MUFU.EX2 R15, R15 ;  /* 0x0000000f000f7308 */ /* 0x000f620000000800 */
[----:B0-----:R-:W-:Y:S01]  /*2190*/  FADD R44, R17, R44 ;  /* 0x0000002c112c7221 */ /* 0x001fe20000000000 */
[----:B------:R-:W-:Y:S01]  /*21a0*/  LDSM.16.M88.4 R28, [R117+0x2400] ;  /* 0x00240000751c783b */ /* 0x000fe20000000200 */
[----:B--2---:R-:W-:-:S05]  /*21b0*/  FADD R61, R10, R53 ;  /* 0x000000350a3d7221 */ /* 0x004fca0000000000 */
[----:B------:R-:W0:Y:S01]  /*21c0*/  MUFU.EX2 R26, R26 ;  /* 0x0000001a001a7308 */ /* 0x000e220000000800 */
[----:B---3--:R-:W-:Y:S01]  /*21d0*/  FADD R53, R47, R44 ;  /* 0x0000002c2f357221 */ /* 0x008fe20000000000 */
[----:B------:R-:W-:Y:S01]  /*21e0*/  LDSM.16.M88.4 R48, [R117+0x2800] ;  /* 0x002800007530783b */ /* 0x000fe20000000200 */
[----:B----4-:R-:W-:-:S03]  /*21f0*/  FADD R44, R14, R61 ;  /* 0x0000003d0e2c7221 */ /* 0x010fc60000000000 */
[----:B------:R-:W-:Y:S01]  /*2200*/  LDSM.16.M88.4 R32, [R117+0x2c00] ;  /* 0x002c00007520783b */ /* 0x000fe20000000200 */
[----:B------:R-:W-:Y:S02]  /*2210*/  FADD R52, R72, R53 ;  /* 0x0000003548347221 */ /* 0x000fe40000000000 */
[----:B-----5:R-:W-:Y:S02]  /*2220*/  FADD R53, R15, R44 ;  /* 0x0000002c0f357221 */ /* 0x020fe40000000000 */
[----:B------:R-:W-:Y:S01]  /*2230*/  FADD R44, R73, R52 ;  /* 0x00000034492c7221 */ /* 0x000fe20000000000 */
[----:B------:R-:W-:Y:S01]  /*2240*/  HMMA.16816.F32 R36, R64, R62, R36 ;  /* 0x0000003e4024723c */ /* 0x000fe20000001824 */
[----:B0-----:R-:W-:-:S03]  /*2250*/  FADD R60, R26, R53 ;  /* 0x000000351a3c7221 */ /* 0x001fc60000000000 */
[----:B------:R-:W0:Y:S04]  /*2260*/  SHFL.BFLY PT, R61, R44, 0x2, 0x1f ;  /* 0x0c401f002c3d7f89 */ /* 0x000e2800000e0000 */
[----:B------:R-:W2:Y:S01]  /*2270*/  SHFL.BFLY PT, R62, R60, 0x2, 0x1f ;  /* 0x0c401f003c3e7f89 */ /* 0x000ea200000e0000 */
[----:B------:R-:W-:Y:S01]  /*2280*/  HMMA.16816.F32 R40, R64, R54, R40 ;  /* 0x000000364028723c */ /* 0x000fe20000001828 */
[----:B------:R-:W-:Y:S02]  /*2290*/  F2FP.PACK_AB R52, R12, R11 ;  /* 0x0000000b0c34723e */ /* 0x000fe400000000ff */
[----:B------:R-:W-:-:S04]  /*22a0*/  F2FP.PACK_AB R53, R19, R18 ;  /* 0x000000121335723e */ /* 0x000fc800000000ff */
[----:B------:R-:W-:Y:S02]  /*22b0*/  F2FP.PACK_AB R54, R16, R13 ;  /* 0x0000000d1036723e */ /* 0x000fe400000000ff */
[----:B------:R-:W-:-:S07]  /*22c0*/  F2FP.PACK_AB R55, R27, R25 ;  /* 0x000000191b37723e */ /* 0x000fce00000000ff */
[----:B-1----:R-:W-:Y:S01]  /*22d0*/  HMMA.16816.F32 R20, R52, R68, R20 ;  /* 0x000000443414723c */ /* 0x002fe20000001814 */
[----:B0-----:R-:W-:Y:S02]  /*22e0*/  FADD R61, R44, R61 ;  /* 0x0000003d2c3d7221 */ /* 0x001fe40000000000 */
[----:B--2---:R-:W-:-:S05]  /*22f0*/  FADD R62, R60, R62 ;  /* 0x0000003e3c3e7221 */ /* 0x004fca0000000000 */
[C---:B------:R-:W-:Y:S01]  /*2300*/  HMMA.16816.F32 R56, R52.reuse, R28, R56 ;  /* 0x0000001c3438723c */ /* 0x040fe20000001838 */
[----:B------:R-:W0:Y:S04]  /*2310*/  SHFL.BFLY PT, R16, R61, 0x1, 0x1f ;  /* 0x0c201f003d107f89 */ /* 0x000e2800000e0000 */
[----:B------:R-:W1:Y:S03]  /*2320*/  SHFL.BFLY PT, R11, R62, 0x1, 0x1f ;  /* 0x0c201f003e0b7f89 */ /* 0x000e6600000e0000 */
[C---:B------:R-:W-:Y:S08]  /*2330*/  HMMA.16816.F32 R36, R52.reuse, R48, R36 ;  /* 0x000000303424723c */ /* 0x040ff00000001824 */
[----:B------:R-:W-:Y:S01]  /*2340*/  HMMA.16816.F32 R40, R52, R32, R40 ;  /* 0x000000203428723c */ /* 0x000fe20000001828 */
[----:B------:R-:W-:-:S02]  /*2350*/  IADD3 R2, R2, 0x40, RZ ;  /* 0x0000004002027810 */ /* 0x000fc40007ffe0ff */
[----:B------:R-:W-:Y:S02]  /*2360*/  F2FP.PACK_AB R13, R14, R10 ;  /* 0x0000000a0e0d723e */ /* 0x000fe400000000ff */
[----:B------:R-:W-:Y:S02]  /*2370*/  ISETP.GE.AND P0, PT, R2, c[0x0][0x1d0], PT ;  /* 0x0000740002007a0c */ /* 0x000fe40003f06270 */
[----:B------:R-:W-:Y:S02]  /*2380*/  F2FP.PACK_AB R12, R47, R17 ;  /* 0x000000112f0c723e */ /* 0x000fe400000000ff */
[----:B------:R-:W-:Y:S02]  /*2390*/  F2FP.PACK_AB R14, R73, R72 ;  /* 0x00000048490e723e */ /* 0x000fe400000000ff */
[----:B------:R-:W-:Y:S01]  /*23a0*/  F2FP.PACK_AB R15, R26, R15 ;  /* 0x0000000f1a0f723e */ /* 0x000fe200000000ff */
[----:B0-----:R-:W-:Y:S02]  /*23b0*/  FADD R16, R61, R16 ;  /* 0x000000103d107221 */ /* 0x001fe40000000000 */
[----:B-1----:R-:W-:-:S04]  /*23c0*/  FADD R11, R62, R11 ;  /* 0x0000000b3e0b7221 */ /* 0x002fc80000000000 */
[----:B------:R-:W-:Y:S01]  /*23d0*/  HMMA.16816.F32 R20, R12, R70, R20 ;  /* 0x000000460c14723c */ /* 0x000fe20000001814 */
[----:B------:R-:W-:Y:S01]  /*23e0*/  FFMA R8, R9, R8, R11 ;  /* 0x0000000809087223 */ /* 0x000fe2000000000b */
[----:B------:R-:W-:-:S06]  /*23f0*/  MOV R9, R45 ;  /* 0x0000002d00097202 */ /* 0x000fcc0000000f00 */
[----:B------:R-:W-:Y:S01]  /*2400*/  HMMA.16816.F32 R28, R12, R30, R56 ;  /* 0x0000001e0c1c723c */ /* 0x000fe20000001838 */
[----:B------:R-:W-:-:S07]  /*2410*/  FFMA R3, R46, R3, R16 ;  /* 0x000000032e037223 */ /* 0x000fce0000000010 */
[----:B------:R-:W-:Y:S01]  /*2420*/  HMMA.16816.F32 R36, R12, R50, R36 ;  /* 0x000000320c24723c */ /* 0x000fe20000001824 */
[----:B------:R-:W-:-:S07]  /*2430*/  IMAD.MOV.U32 R10, RZ, RZ, R24 ;  /* 0x000000ffff0a7224 */ /* 0x000fce00078e0018 */
[----:B------:R-:W-:Y:S07]  /*2440*/  HMMA.16816.F32 R40, R12, R34, R40 ;  /* 0x000000220c28723c */ /* 0x000fee0000001828 */
[----:B------:R-:W-:-:S05]  /*2450*/  MOV R13, 0x40 ;  /* 0x00000040000d7802 */ /* 0x000fca0000000f00 */
[C---:B------:R-:W-:Y:S02]  /*2460*/  IMAD R0, R13.reuse, c[0x0][0x1b4], R0 ;  /* 0x00006d000d007a24 */ /* 0x040fe400078e0200 */
[----:B------:R-:W-:Y:S01]  /*2470*/  IMAD R4, R13, c[0x0][0x1a4], R4 ;  /* 0x000069000d047a24 */ /* 0x000fe200078e0204 */
[----:B------:R-:W-:Y:S01]  /*2480*/  @P0 CALL.REL.NOINC `(.L_x_0) ;  /* 0x0000001000000944 */ /* 0x000fe20003c00000 */
[----:B------:R-:W-:Y:S05]  /*2490*/  BRA `(.L_x_1) ;  /* 0xffffe9a000007947 */ /* 0x000fea000383ffff */
.L_x_0:
[----:B------:R-:W-:Y:S01]  /*24a0*/  IMAD.MOV.U32 R18, RZ, RZ, R8 ;  /* 0x000000ffff127224 */ /* 0x000fe200078e0008 */
[----:B------:R-:W-:Y:S01]  /*24b0*/  MOV R17, R3 ;  /* 0x0000000300117202 */ /* 0x000fe20000000f00 */
[----:B------:R-:W-:Y:S01]  /*24c0*/  IMAD R6, R123, c[0x0][0x1c0], RZ ;  /* 0x000070007b067a24 */ /* 0x000fe200078e02ff */
[----:B------:R-:W-:Y:S01]  /*24d0*/  SHF.L.U32 R4, R119, 0x2, RZ ;  /* 0x0000000277047819 */ /* 0x000fe200000006ff */
[C---:B------:R-:W-:Y:S01]  /*24e0*/  FMUL R3, R18.reuse, 8388608 ;  /* 0x4b00000012037820 */ /* 0x040fe20000400000 */
[----:B------:R-:W-:Y:S01]  /*24f0*/  FSETP.GEU.AND P3, PT, R18, 1.175494350822287508e-38, PT ;  /* 0x008000001200780b */ /* 0x000fe20003f6e000 */
[C---:B------:R-:W-:Y:S01]  /*2500*/  FMUL R2, R17.reuse, 8388608 ;  /* 0x4b00000011027820 */ /* 0x040fe20000400000 */
[----:B------:R-:W-:Y:S01]  /*2510*/  FSETP.GEU.AND P2, PT, R17, 1.175494350822287508e-38, PT ;  /* 0x008000001100780b */ /* 0x000fe20003f4e000 */
[----:B------:R-:W-:Y:S01]  /*2520*/  IMAD R8, R116, c[0x0][0x1c4], RZ ;  /* 0x0000710074087a24 */ /* 0x000fe200078e02ff */
[----:B------:R-:W-:Y:S01]  /*2530*/  FSEL R3, R3, R18, !P3 ;  /* 0x0000001203037208 */ /* 0x000fe20005800000 */
[----:B------:R-:W-:Y:S01]  /*2540*/  BAR.SYNC.DEFER_BLOCKING 0x0 ;  /* 0x0000000000007b1d */ /* 0x000fe20000010000 */
[----:B------:R-:W-:Y:S01]  /*2550*/  LOP3.LUT R13, R4, 0x1c0, RZ, 0xc0, !PT ;  /* 0x000001c0040d7812 */ /* 0x000fe200078ec0ff */
[----:B------:R-:W-:Y:S01]  /*2560*/  IMAD.MOV.U32 R32, RZ, RZ, R21 ;  /* 0x000000ffff207224 */ /* 0x000fe200078e0015 */
[----:B------:R-:W-:Y:S01]  /*2570*/  IADD3 R4, R3, -0x3f3504f3, RZ ;  /* 0xc0cafb0d03047810 */ /* 0x000fe20007ffe0ff */
[----:B------:R-:W-:Y:S01]  /*2580*/  IMAD R120, R120, c[0x0][0x1c8], RZ ;  /* 0x0000720078787a24 */ /* 0x000fe200078e02ff */
[----:B------:R-:W-:-:S02]  /*2590*/  FSEL R2, R2, R17, !P2 ;  /* 0x0000001102027208 */ /* 0x000fc40005000000 */
[----:B------:R-:W-:Y:S02]  /*25a0*/  LOP3.LUT R16, R4, 0xff800000, RZ, 0xc0, !PT ;  /* 0xff80000004107812 */ /* 0x000fe400078ec0ff */
[----:B------:R-:W-:Y:S02]  /*25b0*/  SHF.R.U32.HI R5, RZ, 0x1, R119 ;  /* 0x00000001ff057819 */ /* 0x000fe40000011677 */
[----:B------:R-:W-:Y:S01]  /*25c0*/  IADD3 R0, R2, -0x3f3504f3, RZ ;  /* 0xc0cafb0d02007810 */ /* 0x000fe20007ffe0ff */
[----:B------:R-:W0:Y:S01]  /*25d0*/  I2F R4, R16 ;  /* 0x0000001000047306 */ /* 0x000e220000201400 */
[----:B------:R-:W-:Y:S02]  /*25e0*/  LOP3.LUT R14, R5, 0x4, RZ, 0xc0, !PT ;  /* 0x00000004050e7812 */ /* 0x000fe400078ec0ff */
[----:B------:R-:W-:Y:S02]  /*25f0*/  LOP3.LUT R11, R122, 0x78, RZ, 0xc0, !PT ;  /* 0x000000787a0b7812 */ /* 0x000fe400078ec0ff */
[----:B------:R-:W-:-:S02]  /*2600*/  LOP3.LUT R5, R0, 0xff800000, RZ, 0xc0, !PT ;  /* 0xff80000000057812 */ /* 0x000fc400078ec0ff */
[----:B------:R-:W-:Y:S01]  /*2610*/  LOP3.LUT R12, R122, 0x38, RZ, 0xc0, !PT ;  /* 0x000000387a0c7812 */ /* 0x000fe200078ec0ff */
[----:B------:R-:W-:Y:S01]  /*2620*/  IMAD R124, R124, 0x4, R11 ;  /* 0x000000047c7c7824 */ /* 0x000fe200078e020b */
[----:B------:R-:W-:Y:S01]  /*2630*/  SHF.L.U32 R10, R6, 0x1, RZ ;  /* 0x00000001060a7819 */ /* 0x000fe200000006ff */
[----:B------:R1:W2:Y:S01]  /*2640*/  I2F R7, R5 ;  /* 0x0000000500077306 */ /* 0x0002a20000201400 */
[----:B------:R-:W-:Y:S01]  /*2650*/  SHF.L.U32 R9, R8, 0x1, RZ ;  /* 0x0000000108097819 */ /* 0x000fe200000006ff */
[----:B------:R-:W-:Y:S01]  /*2660*/  IMAD.HI R11, R6, 0x2, RZ ;  /* 0x00000002060b7827 */ /* 0x000fe200078e02ff */
[----:B------:R-:W-:Y:S02]  /*2670*/  IADD3 R0, R14, R12, R13 ;  /* 0x0000000c0e007210 */ /* 0x000fe40007ffe00d */
[----:B------:R-:W-:Y:S01]  /*2680*/  IADD3 R10, P4, P5, R9, c[0x0][0x178], R10 ;  /* 0x00005e00090a7a10 */ /* 0x000fe20007d9e00a */
[----:B------:R-:W-:Y:S01]  /*2690*/  IMAD.HI R8, R8, 0x2, RZ ;  /* 0x0000000208087827 */ /* 0x000fe200078e02ff */
[----:B------:R-:W-:-:S02]  /*26a0*/  FSEL R14, RZ, -23, P2 ;  /* 0xc1b80000ff0e7808 */ /* 0x000fc40001000000 */
[----:B-1----:R-:W-:Y:S02]  /*26b0*/  IADD3 R5, R2, -R5, RZ ;  /* 0x8000000502057210 */ /* 0x002fe40007ffe0ff */
[----:B------:R-:W-:Y:S02]  /*26c0*/  FSEL R15, RZ, -23, P3 ;  /* 0xc1b80000ff0f7808 */ /* 0x000fe40001800000 */
[----:B------:R-:W-:Y:S01]  /*26d0*/  FSETP.GT.AND P2, PT, |R17|, 8.50705917302346158658e+37, PT ;  /* 0x7e8000001100780b */ /* 0x000fe20003f44200 */
[----:B------:R-:W-:Y:S01]  /*26e0*/  FADD R5, R5, -1 ;  /* 0xbf80000005057421 */ /* 0x000fe20000000000 */
[----:B------:R-:W-:Y:S01]  /*26f0*/  FSETP.GT.AND P1, PT, |R18|, 8.50705917302346158658e+37, PT ;  /* 0x7e8000001200780b */ /* 0x000fe20003f24200 */
[----:B0-----:R-:W-:Y:S01]  /*2700*/  FFMA.FTZ R15, R4, 1.1920928955078125e-07, R15 ;  /* 0x34000000040f7823 */ /* 0x001fe2000001000f */
[----:B------:R-:W-:Y:S01]  /*2710*/  MOV R33, 0x3dc6b27f ;  /* 0x3dc6b27f00217802 */ /* 0x000fe20000000f00 */
[----:B--2---:R-:W-:Y:S01]  /*2720*/  FFMA.FTZ R14, R7, 1.1920928955078125e-07, R14 ;  /* 0x34000000070e7823 */ /* 0x004fe2000001000e */
[----:B------:R-:W-:-:S02]  /*2730*/  IADD3.X R11, R8, c[0x0][0x17c], R11, P4, P5 ;  /* 0x00005f00080b7a10 */ /* 0x000fc400027ea40b */
[----:B------:R-:W-:Y:S01]  /*2740*/  FSETP.GEU.AND P4, PT, |R17|, 1.175494350822287508e-38, PT ;  /* 0x008000001100780b */ /* 0x000fe20003f8e200 */
[----:B------:R-:W-:Y:S01]  /*2750*/  FFMA.FTZ R4, R5, R33, -0.16845393180847167969 ;  /* 0xbe2c7f3005047423 */ /* 0x000fe20000010021 */
[C---:B------:R-:W-:Y:S02]  /*2760*/  FSETP.GEU.AND P3, PT, |R18|.reuse, 1.175494350822287508e-38, PT ;  /* 0x008000001200780b */ /* 0x040fe40003f6e200 */
[----:B------:R-:W-:Y:S01]  /*2770*/  SHF.L.U32 R9, R119, 0x5, RZ ;  /* 0x0000000577097819 */ /* 0x000fe200000006ff */
[----:B------:R-:W-:Y:S01]  /*2780*/  FFMA.FTZ R4, R5, R4, 0.1716887056827545166 ;  /* 0x3e2fcf2a05047423 */ /* 0x000fe20000010004 */
[----:B------:R-:W-:Y:S01]  /*2790*/  LOP3.LUT P0, RZ, R119, 0x80, RZ, 0xc0, !PT ;  /* 0x0000008077ff7812 */ /* 0x000fe2000780c0ff */
[----:B------:R-:W-:Y:S01]  /*27a0*/  @P2 FMUL R17, R17, 0.25 ;  /* 0x3e80000011112820 */ /* 0x000fe20000400000 */
[----:B------:R-:W-:Y:S01]  /*27b0*/  LOP3.LUT R12, R119, 0xc, RZ, 0xc0, !PT ;  /* 0x0000000c770c7812 */ /* 0x000fe200078ec0ff */
[----:B------:R-:W-:Y:S01]  /*27c0*/  @P1 FMUL R18, R18, 0.25 ;  /* 0x3e80000012121820 */ /* 0x000fe20000400000 */
[----:B------:R-:W-:Y:S01]  /*27d0*/  LOP3.LUT R9, R9, 0x60, RZ, 0xc0, !PT ;  /* 0x0000006009097812 */ /* 0x000fe200078ec0ff */
[----:B------:R-:W-:Y:S01]  /*27e0*/  FFMA.FTZ R4, R5, R4, -0.17900948226451873779 ;  /* 0xbe374e4305047423 */ /* 0x000fe20000010004 */
[----:B------:R-:W-:Y:S01]  /*27f0*/  SHF.R.S32.HI R119, RZ, 0x4, R119 ;  /* 0x00000004ff777819 */ /* 0x000fe20000011477 */
[----:B------:R-:W-:Y:S01]  /*2800*/  @!P4 FMUL R17, R17, 16777216 ;  /* 0x4b8000001111c820 */ /* 0x000fe20000400000 */
[----:B------:R-:W-:Y:S01]  /*2810*/  LEA R13, R12, R9, 0x9 ;  /* 0x000000090c0d7211 */ /* 0x000fe200078e48ff */
[----:B------:R-:W-:Y:S01]  /*2820*/  @!P3 FMUL R18, R18, 16777216 ;  /* 0x4b8000001212b820 */ /* 0x000fe20000400000 */
[----:B------:R-:W-:Y:S01]  /*2830*/  SGXT R9, R119, 0x1 ;  /* 0x000000017709781a */ /* 0x000fe20000000200 */
[C---:B------:R-:W-:Y:S01]  /*2840*/  FFMA.FTZ R4, R5.reuse, R4, 0.20512372255325317383 ;  /* 0x3e520bf405047423 */ /* 0x040fe20000010004 */
[----:B------:R-:W-:Y:S01]  /*2850*/  MOV R25, R22 ;  /* 0x0000001600197202 */ /* 0x000fe20000000f00 */
[----:B------:R-:W-:Y:S01]  /*2860*/  MUFU.RCP R6, R18 ;  /* 0x0000001200067308 */ /* 0x000fe20000001000 */
[----:B------:R-:W-:Y:S01]  /*2870*/  LOP3.LUT R124, R124, 0x808, R9, 0x78, !PT ;  /* 0x000008087c7c7812 */ /* 0x000fe200078e7809 */
[----:B------:R-:W-:Y:S01]  /*2880*/  FFMA.FTZ R4, R5, R4, -0.24046532809734344482 ;  /* 0xbe763c8b05047423 */ /* 0x000fe20000010004 */
[----:B------:R-:W-:Y:S01]  /*2890*/  MOV R22, R36 ;  /* 0x0000002400167202 */ /* 0x000fe20000000f00 */
[----:B------:R-:W-:Y:S01]  /*28a0*/  @P1 FMUL R23, R23, 0.25 ;  /* 0x3e80000017171820 */ /* 0x000fe20000400000 */
[----:B------:R-:W-:Y:S01]  /*28b0*/  LOP3.LUT R122, R122, 0x780, RZ, 0xc0, !PT ;  /* 0x000007807a7a7812 */ /* 0x000fe200078ec0ff */
[C---:B------:R-:W-:Y:S01]  /*28c0*/  FFMA.FTZ R4, R5.reuse, R4, 0.28857114911079406738 ;  /* 0x3e93bf9905047423 */ /* 0x040fe20000010004 */
[----:B------:R-:W-:Y:S01]  /*28d0*/  MOV R26, R20 ;  /* 0x00000014001a7202 */ /* 0x000fe20000000f00 */
[----:B------:R-:W0:Y:S01]  /*28e0*/  MUFU.RCP R9, R17 ;  /* 0x0000001100097308 */ /* 0x000e220000001000 */
[----:B------:R-:W-:Y:S01]  /*28f0*/  @P2 FMUL R22, R22, 0.25 ;  /* 0x3e80000016162820 */ /* 0x000fe20000400000 */
[----:B------:R-:W-:Y:S01]  /*2900*/  IADD3 R13, R122, R13, RZ ;  /* 0x0000000d7a0d7210 */ /* 0x000fe20007ffe0ff */
[----:B------:R-:W-:Y:S01]  /*2910*/  FFMA.FTZ R4, R5, R4, -0.36067417263984680176 ;  /* 0xbeb8aa4905047423 */ /* 0x000fe20000010004 */
[----:B------:R-:W-:Y:S01]  /*2920*/  MOV R46, c[0x0][0x1c8] ;  /* 0x00007200002e7a02 */ /* 0x000fe20000000f00 */
[----:B------:R-:W-:Y:S01]  /*2930*/  @P1 FMUL R30, R30, 0.25 ;  /* 0x3e8000001e1e1820 */ /* 0x000fe20000400000 */
[----:B------:R-:W-:Y:S01]  /*2940*/  LOP3.LUT R121, R121, 0x1f8, RZ, 0xc0, !PT ;  /* 0x000001f879797812 */ /* 0x000fe200078ec0ff */
[----:B------:R-:W-:-:S02]  /*2950*/  @P1 FMUL R25, R25, 0.25 ;  /* 0x3e80000019191820 */ /* 0x000fc40000400000 */
[----:B------:R-:W-:Y:S02]  /*2960*/  @P1 FMUL R43, R43, 0.25 ;  /* 0x3e8000002b2b1820 */ /* 0x000fe40000400000 */
[----:B------:R-:W-:Y:S02]  /*2970*/  @P1 FMUL R39, R39, 0.25 ;  /* 0x3e80000027271820 */ /* 0x000fe40000400000 */
[----:B------:R-:W-:Y:S02]  /*2980*/  @!P4 FMUL R22, R22, 16777216 ;  /* 0x4b8000001616c820 */ /* 0x000fe40000400000 */
[----:B------:R-:W-:Y:S02]  /*2990*/  @!P3 FMUL R23, R23, 16777216 ;  /* 0x4b8000001717b820 */ /* 0x000fe40000400000 */
[----:B------:R-:W-:Y:S02]  /*29a0*/  FFMA.FTZ R4, R5, R4, 0.48089820146560668945 ;  /* 0x3ef6384a05047423 */ /* 0x000fe40000010004 */
[----:B------:R-:W-:-:S02]  /*29b0*/  @P2 FMUL R40, R40, 0.25 ;  /* 0x3e80000028282820 */ /* 0x000fc40000400000 */
[----:B------:R-:W-:Y:S02]  /*29c0*/  @!P3 FMUL R30, R30, 16777216 ;  /* 0x4b8000001e1eb820 */ /* 0x000fe40000400000 */
[----:B------:R-:W-:Y:S02]  /*29d0*/  @!P3 FMUL R25, R25, 16777216 ;  /* 0x4b8000001919b820 */ /* 0x000fe40000400000 */
[----:B------:R-:W-:Y:S02]  /*29e0*/  @!P3 FMUL R43, R43, 16777216 ;  /* 0x4b8000002b2bb820 */ /* 0x000fe40000400000 */
[----:B------:R-:W-:Y:S02]  /*29f0*/  @!P3 FMUL R39, R39, 16777216 ;  /* 0x4b8000002727b820 */ /* 0x000fe40000400000 */
[----:B0-----:R-:W-:Y:S02]  /*2a00*/  FMUL R17, R9, R22 ;  /* 0x0000001609117220 */ /* 0x001fe40000400000 */
[----:B------:R-:W-:-:S02]  /*2a10*/  FMUL R22, R6, R23 ;  /* 0x0000001706167220 */ /* 0x000fc40000400000 */
[----:B------:R-:W-:Y:S02]  /*2a20*/  FFMA.FTZ R4, R5, R4, -0.72134751081466674805 ;  /* 0xbf38aa3b05047423 */ /* 0x000fe40000010004 */
[----:B------:R-:W-:Y:S02]  /*2a30*/  @!P4 FMUL R40, R40, 16777216 ;  /* 0x4b8000002828c820 */ /* 0x000fe40000400000 */
[C---:B------:R-:W-:Y:S02]  /*2a40*/  FMUL R20, R6.reuse, R30 ;  /* 0x0000001e06147220 */ /* 0x040fe40000400000 */
[----:B------:R-:W-:Y:S02]  /*2a50*/  FMUL R23, R6, R25 ;  /* 0x0000001906177220 */ /* 0x000fe40000400000 */
[----:B------:R-:W-:Y:S02]  /*2a60*/  @P1 FMUL R42, R42, 0.25 ;  /* 0x3e8000002a2a1820 */ /* 0x000fe40000400000 */
[----:B------:R-:W-:Y:S01]  /*2a70*/  @P1 FMUL R38, R38, 0.25 ;  /* 0x3e80000026261820 */ /* 0x000fe20000400000 */
[----:B------:R-:W-:Y:S01]  /*2a80*/  F2FP.PACK_AB R20, R20, R23 ;  /* 0x000000171414723e */ /* 0x000fe200000000ff */
[----:B------:R-:W-:Y:S01]  /*2a90*/  @P1 FMUL R31, R31, 0.25 ;  /* 0x3e8000001f1f1820 */ /* 0x000fe20000400000 */
[----:B------:R-:W-:Y:S01]  /*2aa0*/  ISETP.GE.U32.AND P1, PT, R3, 0x7f800000, PT ;  /* 0x7f8000000300780c */ /* 0x000fe20003f26070 */
[----:B------:R-:W-:-:S02]  /*2ab0*/  @P2 FMUL R28, R28, 0.25 ;  /* 0x3e8000001c1c2820 */ /* 0x000fc40000400000 */
[----:B------:R-:W-:Y:S02]  /*2ac0*/  @P2 FMUL R26, R26, 0.25 ;  /* 0x3e8000001a1a2820 */ /* 0x000fe40000400000 */
[C---:B------:R-:W-:Y:S02]  /*2ad0*/  FMUL R7, R6.reuse, R43 ;  /* 0x0000002b06077220 */ /* 0x040fe40000400000 */
[----:B------:R-:W-:Y:S02]  /*2ae0*/  FMUL R18, R6, R39 ;  /* 0x0000002706127220 */ /* 0x000fe40000400000 */
[----:B------:R-:W-:Y:S02]  /*2af0*/  @P2 FMUL R41, R41, 0.25 ;  /* 0x3e80000029292820 */ /* 0x000fe40000400000 */
[----:B------:R-:W-:Y:S01]  /*2b00*/  @P2 FMUL R37, R37, 0.25 ;  /* 0x3e80000025252820 */ /* 0x000fe20000400000 */
[----:B------:R-:W-:Y:S01]  /*2b10*/  F2FP.PACK_AB R23, R7, R18 ;  /* 0x000000120717723e */ /* 0x000fe200000000ff */
[----:B------:R-:W-:-:S02]  /*2b20*/  @P2 FMUL R29, R29, 0.25 ;  /* 0x3e8000001d1d2820 */ /* 0x000fc40000400000 */
[----:B------:R-:W-:Y:S02]  /*2b30*/  IMAD R36, R12, 0x2, R13 ;  /* 0x000000020c247824 */ /* 0x000fe400078e020d */
[----:B------:R-:W-:Y:S01]  /*2b40*/  @P2 FMUL R32, R32, 0.25 ;  /* 0x3e80000020202820 */ /* 0x000fe20000400000 */
[----:B------:R-:W-:Y:S01]  /*2b50*/  ISETP.GE.U32.AND P2, PT, R2, 0x7f800000, PT ;  /* 0x7f8000000200780c */ /* 0x000fe20003f46070 */
[----:B------:R-:W-:Y:S01]  /*2b60*/  FMUL R4, R5, R4 ;  /* 0x0000000405047220 */ /* 0x000fe20000400000 */
[C---:B------:R-:W-:Y:S01]  /*2b70*/  LOP3.LUT R39, R36.reuse, 0x8, RZ, 0x3c, !PT ;  /* 0x0000000824277812 */ /* 0x040fe200078e3cff */
[----:B------:R-:W-:Y:S01]  /*2b80*/  FMUL R12, R9, R40 ;  /* 0x00000028090c7220 */ /* 0x000fe20000400000 */
[----:B------:R-:W-:Y:S01]  /*2b90*/  LOP3.LUT R40, R36, 0x10, RZ, 0x3c, !PT ;  /* 0x0000001024287812 */ /* 0x000fe200078e3cff */
[----:B------:R-:W-:Y:S01]  /*2ba0*/  @!P3 FMUL R42, R42, 16777216 ;  /* 0x4b8000002a2ab820 */ /* 0x000fe20000400000 */
[----:B------:R-:W-:Y:S01]  /*2bb0*/  LOP3.LUT R43, R36, 0x18, RZ, 0x3c, !PT ;  /* 0x00000018242b7812 */ /* 0x000fe200078e3cff */
[----:B------:R-:W-:Y:S01]  /*2bc0*/  @!P3 FMUL R38, R38, 16777216 ;  /* 0x4b8000002626b820 */ /* 0x000fe20000400000 */
[----:B------:R-:W-:Y:S01]  /*2bd0*/  F2FP.PACK_AB R27, R12, R17 ;  /* 0x000000110c1b723e */ /* 0x000fe200000000ff */
[----:B------:R-:W-:-:S02]  /*2be0*/  @!P3 FMUL R31, R31, 16777216 ;  /* 0x4b8000001f1fb820 */ /* 0x000fc40000400000 */
[----:B------:R-:W-:Y:S02]  /*2bf0*/  @!P4 FMUL R28, R28, 16777216 ;  /* 0x4b8000001c1cc820 */ /* 0x000fe40000400000 */
[----:B------:R-:W-:Y:S02]  /*2c00*/  @!P4 FMUL R26, R26, 16777216 ;  /* 0x4b8000001a1ac820 */ /* 0x000fe40000400000 */
[----:B------:R-:W-:Y:S02]  /*2c10*/  @!P4 FMUL R41, R41, 16777216 ;  /* 0x4b8000002929c820 */ /* 0x000fe40000400000 */
[----:B------:R-:W-:Y:S02]  /*2c20*/  @!P4 FMUL R37, R37, 16777216 ;  /* 0x4b8000002525c820 */ /* 0x000fe40000400000 */
[----:B------:R-:W-:Y:S02]  /*2c30*/  @!P4 FMUL R29, R29, 16777216 ;  /* 0x4b8000001d1dc820 */ /* 0x000fe40000400000 */
[----:B------:R-:W-:-:S02]  /*2c40*/  @!P4 FMUL R32, R32, 16777216 ;  /* 0x4b8000002020c820 */ /* 0x000fc40000400000 */
[----:B------:R-:W-:Y:S02]  /*2c50*/  FMUL R4, R5, R4 ;  /* 0x0000000405047220 */ /* 0x000fe40000400000 */
[----:B------:R-:W-:Y:S02]  /*2c60*/  IMAD R7, R46, 0x2, R120 ;  /* 0x000000022e077824 */ /* 0x000fe400078e0278 */
[C---:B------:R-:W-:Y:S02]  /*2c70*/  FMUL R8, R6.reuse, R42 ;  /* 0x0000002a06087220 */ /* 0x040fe40000400000 */
[C---:B------:R-:W-:Y:S02]  /*2c80*/  FMUL R13, R6.reuse, R38 ;  /* 0x00000026060d7220 */ /* 0x040fe40000400000 */
[----:B------:R-:W-:Y:S02]  /*2c90*/  FMUL R19, R6, R31 ;  /* 0x0000001f06137220 */ /* 0x000fe40000400000 */
[----:B------:R-:W-:-:S02]  /*2ca0*/  FMUL R21, R9, R28 ;  /* 0x0000001c09157220 */ /* 0x000fc40000400000 */
[----:B------:R-:W-:Y:S01]  /*2cb0*/  FMUL R26, R9, R26 ;  /* 0x0000001a091a7220 */ /* 0x000fe20000400000 */
[----:B------:R-:W-:Y:S01]  /*2cc0*/  F2FP.PACK_AB R22, R19, R22 ;  /* 0x000000161316723e */ /* 0x000fe200000000ff */
[C---:B------:R-:W-:Y:S02]  /*2cd0*/  FMUL R6, R9.reuse, R41 ;  /* 0x0000002909067220 */ /* 0x040fe40000400000 */
[----:B------:R-:W-:Y:S01]  /*2ce0*/  FMUL R17, R9, R37 ;  /* 0x0000002509117220 */ /* 0x000fe20000400000 */
[----:B------:R-:W-:Y:S01]  /*2cf0*/  F2FP.PACK_AB R26, R21, R26 ;  /* 0x0000001a151a723e */ /* 0x000fe200000000ff */
[C---:B------:R-:W-:Y:S01]  /*2d00*/  FMUL R12, R9.reuse, R29 ;  /* 0x0000001d090c7220 */ /* 0x040fe20000400000 */
[----:B------:R-:W-:Y:S01]  /*2d10*/  F2FP.PACK_AB R21, R8, R13 ;  /* 0x0000000d0815723e */ /* 0x000fe200000000ff */
[----:B------:R-:W-:Y:S01]  /*2d20*/  FMUL R9, R9, R32 ;  /* 0x0000002009097220 */ /* 0x000fe20000400000 */
[----:B------:R-:W-:Y:S01]  /*2d30*/  F2FP.PACK_AB R29, R6, R17 ;  /* 0x00000011061d723e */ /* 0x000fe200000000ff */
[----:B------:R-:W-:Y:S01]  /*2d40*/  FFMA.FTZ R25, R5, 1.4426950216293334961, R4 ;  /* 0x3fb8aa3b05197823 */ /* 0x000fe20000010004 */
[----:B------:R-:W-:Y:S01]  /*2d50*/  LEA R5, R46, R7, 0x1 ;  /* 0x000000072e057211 */ /* 0x000fe200078e08ff */
[----:B------:R-:W-:Y:S01]  /*2d60*/  STS.64 [R124], R26 ;  /* 0x0000001a7c007388 */ /* 0x000fe20000000a00 */
[----:B------:R-:W-:Y:S01]  /*2d70*/  F2FP.PACK_AB R28, R12, R9 ;  /* 0x000000090c1c723e */ /* 0x000fe200000000ff */
[----:B------:R-:W-:Y:S01]  /*2d80*/  IMAD.IADD R17, R3, 0x1, -R16 ;  /* 0x0000000103117824 */ /* 0x000fe200078e0a10 */
[----:B------:R-:W-:Y:S01]  /*2d90*/  LEA R13, R46, R5, 0x1 ;  /* 0x000000052e0d7211 */ /* 0x000fe200078e08ff */
[----:B------:R-:W-:Y:S01]  /*2da0*/  FADD R14, R14, R25 ;  /* 0x000000190e0e7221 */ /* 0x000fe20000000000 */
[----:B------:R-:W-:Y:S01]  /*2db0*/  LOP3.LUT R12, R124, 0x10, RZ, 0x3c, !PT ;  /* 0x000000107c0c7812 */ /* 0x000fe200078e3cff */
[----:B------:R-:W-:Y:S01]  /*2dc0*/  STS.64 [R124+0x400], R28 ;  /* 0x0004001c7c007388 */ /* 0x000fe20000000a00 */
[----:B------:R-:W-:Y:S01]  /*2dd0*/  LEA R19, R46, R13, 0x1 ;  /* 0x0000000d2e137211 */ /* 0x000fe200078e08ff */
[----:B------:R-:W-:Y:S01]  /*2de0*/  FADD R42, R17, -1 ;  /* 0xbf800000112a7421 */ /* 0x000fe20000000000 */
[-C--:B------:R-:W-:Y:S01]  /*2df0*/  LEA R8, P4, R120, R10.reuse, 0x1 ;  /* 0x0000000a78087211 */ /* 0x080fe200078808ff */
[----:B------:R0:W-:Y:S01]  /*2e00*/  STS.64 [R12+0x1000], R20 ;  /* 0x001000140c007388 */ /* 0x0001e20000000a00 */
[----:B------:R-:W-:-:S02]  /*2e10*/  LEA R4, P3, R5, R10, 0x1 ;  /* 0x0000000a05047211 */ /* 0x000fc400078608ff */
[-C--:B------:R-:W-:Y:S01]  /*2e20*/  LEA.HI.X.SX32 R9, R120, R11.reuse, 0x1, P4 ;  /* 0x0000000b78097211 */ /* 0x080fe200020f0eff */
[----:B------:R1:W-:Y:S01]  /*2e30*/  STS.64 [R12+0x1400], R22 ;  /* 0x001400160c007388 */ /* 0x0003e20000000a00 */
[----:B------:R-:W-:-:S03]  /*2e40*/  LEA.HI.X.SX32 R5, R5, R11, 0x1, P3 ;  /* 0x0000000b05057211 */ /* 0x000fc600018f0eff */
[----:B------:R-:W-:Y:S01]  /*2e50*/  BAR.SYNC.DEFER_BLOCKING 0x0 ;  /* 0x0000000000007b1d */ /* 0x000fe20000010000 */
[-C--:B------:R-:W-:Y:S02]  /*2e60*/  LEA R16, P3, R19, R10.reuse, 0x1 ;  /* 0x0000000a13107211 */ /* 0x080fe400078608ff */
[-C--:B------:R-:W-:Y:S01]  /*2e70*/  LEA R6, P5, R7, R10.reuse, 0x1 ;  /* 0x0000000a07067211 */ /* 0x080fe200078a08ff */
[----:B0-----:R-:W-:Y:S01]  /*2e80*/  FFMA.FTZ R21, R42, R33, -0.16845393180847167969 ;  /* 0xbe2c7f302a157423 */ /* 0x001fe20000010021 */
[----:B------:R-:W-:Y:S02]  /*2e90*/  LEA R20, R46, R19, 0x1 ;  /* 0x000000132e147211 */ /* 0x000fe400078e08ff */
[----:B------:R-:W-:Y:S01]  /*2ea0*/  LEA.HI.X.SX32 R17, R19, R11, 0x1, P3 ;  /* 0x0000000b13117211 */ /* 0x000fe200018f0eff */
[----:B-1----:R-:W-:Y:S01]  /*2eb0*/  FFMA.FTZ R23, R42, R21, 0.1716887056827545166 ;  /* 0x3e2fcf2a2a177423 */ /* 0x002fe20000010015 */
[C---:B------:R-:W-:Y:S02]  /*2ec0*/  LEA R12, P4, R13.reuse, R10, 0x1 ;  /* 0x0000000a0d0c7211 */ /* 0x040fe400078808ff */
[----:B------:R-:W-:Y:S01]  /*2ed0*/  LEA R26, R46, R20, 0x1 ;  /* 0x000000142e1a7211 */ /* 0x000fe200078e08ff */
[----:B------:R-:W-:Y:S01]  /*2ee0*/  FFMA.FTZ R27, R42, R23, -0.17900948226451873779 ;  /* 0xbe374e432a1b7423 */ /* 0x000fe20000010017 */
[----:B------:R-:W-:-:S02]  /*2ef0*/  LEA.HI.X.SX32 R13, R13, R11, 0x1, P4 ;  /* 0x0000000b0d0d7211 */ /* 0x000fc400020f0eff */
[----:B------:R-:W-:Y:S01]  /*2f00*/  LEA R18, P4, R20, R10, 0x1 ;  /* 0x0000000a14127211 */ /* 0x000fe200078808ff */
[----:B------:R-:W-:Y:S01]  /*2f10*/  FFMA.FTZ R31, R42, R27, 0.20512372255325317383 ;  /* 0x3e520bf42a1f7423 */ /* 0x000fe2000001001b */
[----:B------:R-:W-:Y:S02]  /*2f20*/  LEA R28, R46, R26, 0x1 ;  /* 0x0000001a2e1c7211 */ /* 0x000fe400078e08ff */
[----:B------:R-:W-:Y:S01]  /*2f30*/  LEA.HI.X.SX32 R19, R20, R11, 0x1, P4 ;  /* 0x0000000b14137211 */ /* 0x000fe200020f0eff */
[----:B------:R-:W-:Y:S01]  /*2f40*/  FFMA.FTZ R31, R42, R31, -0.24046532809734344482 ;  /* 0xbe763c8b2a1f7423 */ /* 0x000fe2000001001f */
[-C--:B------:R-:W-:Y:S01]  /*2f50*/  LEA R20, P3, R26, R10.reuse, 0x1 ;  /* 0x0000000a1a147211 */ /* 0x080fe200078608ff */
[----:B------:R-:W-:Y:S01]  /*2f60*/  IMAD R29, R46, 0x2, R28 ;  /* 0x000000022e1d7824 */ /* 0x000fe200078e021c */
[-C--:B------:R-:W-:Y:S01]  /*2f70*/  LEA R22, P4, R28, R10.reuse, 0x1 ;  /* 0x0000000a1c167211 */ /* 0x080fe200078808ff */
[----:B------:R0:W-:Y:S01]  /*2f80*/  LDS.64 R48, [R39] ;  /* 0x0000000027307984 */ /* 0x0001e20000000a00 */
[----:B------:R-:W-:Y:S01]  /*2f90*/  LEA.HI.X.SX32 R21, R26, R11, 0x1, P3 ;  /* 0x0000000b1a157211 */ /* 0x000fe200018f0eff */
[----:B------:R-:W-:Y:S01]  /*2fa0*/  FFMA.FTZ R31, R42, R31, 0.28857114911079406738 ;  /* 0x3e93bf992a1f7423 */ /* 0x000fe2000001001f */
[CC--:B------:R-:W-:Y:S01]  /*2fb0*/  LEA R26, P3, R29.reuse, R10.reuse, 0x1 ;  /* 0x0000000a1d1a7211 */ /* 0x0c0fe200078608ff */
[----:B------:R-:W-:Y:S01]  /*2fc0*/  LDS.64 R50, [R40] ;  /* 0x0000000028327984 */ /* 0x000fe20000000a00 */
[----:B------:R-:W-:Y:S01]  /*2fd0*/  LEA.HI.X.SX32 R23, R28, R11, 0x1, P4 ;  /* 0x0000000b1c177211 */ /* 0x000fe200020f0eff */
[----:B------:R-:W-:Y:S01]  /*2fe0*/  FFMA.FTZ R35, R42, R31, -0.36067417263984680176 ;  /* 0xbeb8aa492a237423 */ /* 0x000fe2000001001f */
[----:B------:R-:W-:Y:S01]  /*2ff0*/  LEA R33, R46, R29, 0x1 ;  /* 0x0000001d2e217211 */ /* 0x000fe200078e08ff */
[----:B------:R1:W-:Y:S01]  /*3000*/  LDS.64 R52, [R43] ;  /* 0x000000002b347984 */ /* 0x0003e20000000a00 */
[----:B------:R-:W-:Y:S01]  /*3010*/  LEA.HI.X.SX32 R27, R29, R11, 0x1, P3 ;  /* 0x0000000b1d1b7211 */ /* 0x000fe200018f0eff */
[----:B------:R-:W-:Y:S01]  /*3020*/  FFMA.FTZ R35, R42, R35, 0.48089820146560668945 ;  /* 0x3ef6384a2a237423 */ /* 0x000fe20000010023 */
[----:B------:R-:W-:Y:S01]  /*3030*/  LEA R34, R46, R33, 0x1 ;  /* 0x000000212e227211 */ /* 0x000fe200078e08ff */
[----:B------:R2:W3:Y:S01]  /*3040*/  LDS.64 R28, [R36] ;  /* 0x00000000241c7984 */ /* 0x0004e20000000a00 */
[----:B------:R-:W-:Y:S01]  /*3050*/  LEA R30, P3, R33, R10, 0x1 ;  /* 0x0000000a211e7211 */ /* 0x000fe200078608ff */
[----:B0-----:R-:W-:Y:S01]  /*3060*/  FFMA.FTZ R39, R42, R35, -0.72134751081466674805 ;  /* 0xbf38aa3b2a277423 */ /* 0x001fe20000010023 */
[----:B------:R-:W-:-:S02]  /*3070*/  LEA R37, R46, R34, 0x1 ;  /* 0x000000222e257211 */ /* 0x000fc400078e08ff */
[-C--:B------:R-:W-:Y:S01]  /*3080*/  LEA R32, P4, R34, R10.reuse, 0x1 ;  /* 0x0000000a22207211 */ /* 0x080fe200078808ff */
[----:B------:R-:W-:Y:S01]  /*3090*/  FMUL R39, R42, R39 ;  /* 0x000000272a277220 */ /* 0x000fe20000400000 */
[-C--:B------:R-:W-:Y:S01]  /*30a0*/  LEA.HI.X.SX32 R31, R33, R11.reuse, 0x1, P3 ;  /* 0x0000000b211f7211 */ /* 0x080fe200018f0eff */
[----:B------:R-:W-:Y:S01]  /*30b0*/  IMAD R38, R46, 0x2, R37 ;  /* 0x000000022e267824 */ /* 0x000fe200078e0225 */
[----:B------:R-:W-:Y:S01]  /*30c0*/  LEA.HI.X.SX32 R33, R34, R11, 0x1, P4 ;  /* 0x0000000b22217211 */ /* 0x000fe200020f0eff */
[----:B-1----:R-:W-:Y:S01]  /*30d0*/  FMUL R43, R42, R39 ;  /* 0x000000272a2b7220 */ /* 0x002fe20000400000 */
[CC--:B------:R-:W-:Y:S02]  /*30e0*/  LEA R34, P3, R37.reuse, R10.reuse, 0x1 ;  /* 0x0000000a25227211 */ /* 0x0c0fe400078608ff */
[----:B--2---:R-:W-:Y:S01]  /*30f0*/  LEA R36, P4, R38, R10, 0x1 ;  /* 0x0000000a26247211 */ /* 0x004fe200078808ff */
[----:B------:R-:W-:Y:S01]  /*3100*/  FFMA.FTZ R42, R42, 1.4426950216293334961, R43 ;  /* 0x3fb8aa3b2a2a7823 */ /* 0x000fe2000001002b */
[----:B------:R-:W-:Y:S01]  /*3110*/  LEA R41, R46, R38, 0x1 ;  /* 0x000000262e297211 */ /* 0x000fe200078e08ff */
[----:B------:R-:W-:Y:S01]  /*3120*/  @P2 IMAD.MOV.U32 R43, RZ, RZ, 0x7f800000 ;  /* 0x7f800000ff2b2424 */ /* 0x000fe200078e00ff */
[-C--:B------:R-:W-:Y:S01]  /*3130*/  LEA.HI.X.SX32 R35, R37, R11.reuse, 0x1, P3 ;  /* 0x0000000b25237211 */ /* 0x080fe200018f0eff */
[----:B------:R-:W-:Y:S01]  /*3140*/  FADD R15, R15, R42 ;  /* 0x0000002a0f0f7221 */ /* 0x000fe20000000000 */
[----:B------:R-:W-:Y:S01]  /*3150*/  LEA.HI.X.SX32 R37, R38, R11, 0x1, P4 ;  /* 0x0000000b26257211 */ /* 0x000fe200020f0eff */
[----:B------:R-:W-:Y:S01]  /*3160*/  @P2 FFMA.FTZ R14, R2, R43, +INF ;  /* 0x7f800000020e2423 */ /* 0x000fe2000001002b */
[----:B------:R-:W-:-:S02]  /*3170*/  LEA R38, P3, R41, R10, 0x1 ;  /* 0x0000000a29267211 */ /* 0x000fc400078608ff */
[-C--:B------:R-:W-:Y:S02]  /*3180*/  LEA.HI.X.SX32 R7, R7, R11.reuse, 0x1, P5 ;  /* 0x0000000b07077211 */ /* 0x080fe400028f0eff */
[----:B------:R-:W-:Y:S02]  /*3190*/  LEA.HI.X.SX32 R39, R41, R11, 0x1, P3 ;  /* 0x0000000b29277211 */ /* 0x000fe400018f0eff */
[----:B------:R-:W-:Y:S02]  /*31a0*/  LEA R44, R46, R41, 0x1 ;  /* 0x000000292e2c7211 */ /* 0x000fe400078e08ff */
[----:B------:R-:W-:Y:S02]  /*31b0*/  FSETP.NEU.AND P3, PT, R2, RZ, PT ;  /* 0x000000ff0200720b */ /* 0x000fe40003f6d000 */
[----:B------:R-:W-:Y:S02]  /*31c0*/  LEA R46, R46, R44, 0x1 ;  /* 0x0000002c2e2e7211 */ /* 0x000fe400078e08ff */
[----:B------:R-:W-:-:S02]  /*31d0*/  LEA R40, P4, R44, R10, 0x1 ;  /* 0x0000000a2c287211 */ /* 0x000fc400078808ff */
[----:B------:R-:W-:Y:S02]  /*31e0*/  LEA R10, P5, R46, R10, 0x1 ;  /* 0x0000000a2e0a7211 */ /* 0x000fe400078a08ff */
[-C--:B------:R-:W-:Y:S02]  /*31f0*/  LEA.HI.X.SX32 R41, R44, R11.reuse, 0x1, P4 ;  /* 0x0000000b2c297211 */ /* 0x080fe400020f0eff */
[----:B------:R-:W-:Y:S01]  /*3200*/  LEA.HI.X.SX32 R11, R46, R11, 0x1, P5 ;  /* 0x0000000b2e0b7211 */ /* 0x000fe200028f0eff */
[----:B---3--:R0:W-:Y:S01]  /*3210*/  STG.E.U16 [R8.64], R28 ;  /* 0x0000001c08007986 */ /* 0x0081e2000c101504 */
[----:B------:R-:W-:Y:S02]  /*3220*/  PRMT R2, R28, 0x7632, R2 ;  /* 0x000076321c027816 */ /* 0x000fe40000000002 */
[----:B------:R-:W-:Y:S01]  /*3230*/  @P1 MOV R44, 0x7f800000 ;  /* 0x7f800000002c1802 */ /* 0x000fe20000000f00 */
[----:B------:R1:W-:Y:S01]  /*3240*/  STG.E.U16 [R6.64], R48 ;  /* 0x0000003006007986 */ /* 0x0003e2000c101504 */
[----:B------:R-:W-:-:S03]  /*3250*/  FSETP.NEU.AND P2, PT, R3, RZ, PT ;  /* 0x000000ff0300720b */ /* 0x000fc60003f4d000 */
[----:B------:R2:W-:Y:S01]  /*3260*/  STG.E.U16 [R4.64], R50 ;  /* 0x0000003204007986 */ /* 0x0005e2000c101504 */
[----:B------:R-:W-:Y:S01]  /*3270*/  @P1 FFMA.FTZ R15, R3, R44, +INF ;  /* 0x7f800000030f1423 */ /* 0x000fe2000001002c */
[----:B------:R-:W-:Y:S02]  /*3280*/  FSEL R3, R14, -INF , P3 ;  /* 0xff8000000e037808 */ /* 0x000fe40001800000 */
[----:B0-----:R-:W-:Y:S01]  /*3290*/  PRMT R9, R48, 0x7632, R9 ;  /* 0x0000763230097816 */ /* 0x001fe20000000009 */
[----:B------:R-:W-:Y:S01]  /*32a0*/  STG.E.U16 [R12.64], R52 ;  /* 0x000000340c007986 */ /* 0x000fe2000c101504 */
[----:B------:R-:W-:Y:S01]  /*32b0*/  PRMT R8, R53, 0x7632, R8 ;  /* 0x0000763235087816 */ /* 0x000fe20000000008 */
[----:B------:R-:W-:Y:S01]  /*32c0*/  FFMA R24, R3, 0.69314718246459960938, R24 ;  /* 0x3f31721803187823 */ /* 0x000fe20000000018 */
[----:B-1----:R-:W-:Y:S01]  /*32d0*/  PRMT R7, R52, 0x7632, R7 ;  /* 0x0000763234077816 */ /* 0x002fe20000000007 */
[----:B------:R0:W-:Y:S01]  /*32e0*/  STG.E.U16 [R16.64], R2 ;  /* 0x0000000210007986 */ /* 0x0001e2000c101504 */
[----:B------:R-:W-:-:S02]  /*32f0*/  PRMT R6, R29, 0x7632, R6 ;  /* 0x000076321d067816 */ /* 0x000fc40000000006 */
[----:B--2---:R-:W-:Y:S01]  /*3300*/  PRMT R5, R50, 0x7632, R5 ;  /* 0x0000763232057816 */ /* 0x004fe20000000005 */
[----:B------:R1:W-:Y:S01]  /*3310*/  STG.E.U16 [R18.64], R9 ;  /* 0x0000000912007986 */ /* 0x0003e2000c101504 */
[----:B------:R-:W-:-:S03]  /*3320*/  PRMT R4, R51, 0x7632, R4 ;  /* 0x0000763233047816 */ /* 0x000fc60000000004 */
[----:B------:R2:W-:Y:S04]  /*3330*/  STG.E.U16 [R20.64], R5 ;  /* 0x0000000514007986 */ /* 0x0005e8000c101504 */
[----:B------:R2:W-:Y:S01]  /*3340*/  STG.E.U16 [R22.64], R7 ;  /* 0x0000000716007986 */ /* 0x0005e2000c101504 */
[----:B0-----:R-:W-:-:S03]  /*3350*/  FSEL R2, R15, -INF , P2 ;  /* 0xff8000000f027808 */ /* 0x001fc60001000000 */
[----:B------:R2:W-:Y:S01]  /*3360*/  STG.E.U16 [R26.64], R29 ;  /* 0x0000001d1a007986 */ /* 0x0005e2000c101504 */
[----:B-1----:R-:W-:Y:S01]  /*3370*/  PRMT R19, R49, 0x7632, R19 ;  /* 0x0000763231137816 */ /* 0x002fe20000000013 */
[----:B------:R-:W-:Y:S02]  /*3380*/  FFMA R25, R2, 0.69314718246459960938, R45 ;  /* 0x3f31721802197823 */ /* 0x000fe4000000002d */
[----:B------:R2:W-:Y:S04]  /*3390*/  STG.E.U16 [R30.64], R49 ;  /* 0x000000311e007986 */ /* 0x0005e8000c101504 */
[----:B------:R2:W-:Y:S04]  /*33a0*/  STG.E.U16 [R32.64], R51 ;  /* 0x0000003320007986 */ /* 0x0005e8000c101504 */
[----:B------:R2:W-:Y:S04]  /*33b0*/  STG.E.U16 [R34.64], R53 ;  /* 0x0000003522007986 */ /* 0x0005e8000c101504 */
[----:B------:R2:W-:Y:S04]  /*33c0*/  STG.E.U16 [R36.64], R6 ;  /* 0x0000000624007986 */ /* 0x0005e8000c101504 */
[----:B------:R2:W-:Y:S04]  /*33d0*/  STG.E.U16 [R38.64], R19 ;  /* 0x0000001326007986 */ /* 0x0005e8000c101504 */
[----:B------:R2:W-:Y:S04]  /*33e0*/  STG.E.U16 [R40.64], R4 ;  /* 0x0000000428007986 */ /* 0x0005e8000c101504 */
[----:B------:R2:W-:Y:S04]  /*33f0*/  STG.E.U16 [R10.64], R8 ;  /* 0x000000080a007986 */ /* 0x0005e8000c101504 */
[----:B------:R-:W-:Y:S06]  /*3400*/  BAR.SYNC.DEFER_BLOCKING 0x0 ;  /* 0x0000000000007b1d */ /* 0x000fec0000010000 */
[----:B------:R2:W-:Y:S04]  /*3410*/  STS.64 [R121], R24 ;  /* 0x0000001879007388 */ /* 0x0005e80000000a00 */
[----:B------:R-:W-:Y:S06]  /*3420*/  BAR.SYNC.DEFER_BLOCKING 0x0 ;  /* 0x0000000000007b1d */ /* 0x000fec0000010000 */
[----:B------:R-:W-:Y:S05]  /*3430*/  @P0 EXIT ;  /* 0x000000000000094d */ /* 0x000fea0003800000 */
[----:B--2---:R-:W0:Y:S01]  /*3440*/  LDS R5, [R0] ;  /* 0x0000000000057984 */ /* 0x004e220000000800 */
[----:B------:R-:W-:Y:S01]  /*3450*/  IMAD R123, R123, c[0x0][0x1cc], RZ ;  /* 0x000073007b7b7a24 */ /* 0x000fe200078e02ff */
[C---:B------:R-:W-:Y:S01]  /*3460*/  SHF.L.U32 R3, R116.reuse, 0x2, RZ ;  /* 0x0000000274037819 */ /* 0x040fe200000006ff */
[----:B------:R-:W-:-:S03]  /*3470*/  IMAD.HI R116, R116, 0x4, RZ ;  /* 0x0000000474747827 */ /* 0x000fc600078e02ff */
[C---:B------:R-:W-:Y:S01]  /*3480*/  SHF.L.U32 R2, R123.reuse, 0x2, RZ ;  /* 0x000000027b027819 */ /* 0x040fe200000006ff */
[----:B------:R-:W-:-:S03]  /*3490*/  IMAD.HI R123, R123, 0x4, RZ ;  /* 0x000000047b7b7827 */ /* 0x000fc600078e02ff */
[----:B------:R-:W-:-:S04]  /*34a0*/  IADD3 R2, P0, P1, R3, c[0x0][0x180], R2 ;  /* 0x0000600003027a10 */ /* 0x000fc8000791e002 */
[----:B------:R-:W-:-:S05]  /*34b0*/  IADD3.X R3, R116, c[0x0][0x184], R123, P0, P1 ;  /* 0x0000610074037a10 */ /* 0x000fca00007e247b */
[----:B0-----:R-:W-:Y:S01]  /*34c0*/  STG.E [R2.64], R5 ;  /* 0x0000000502007986 */ /* 0x001fe2000c101904 */
[----:B------:R-:W-:Y:S05]  /*34d0*/  EXIT ;  /* 0x000000000000794d */ /* 0x000fea0003800000 */
.L_x_2:
[----:B------:R-:W-:-:S00]  /*34e0*/  BRA `(.L_x_2) ;  /* 0xfffffff000007947 */ /* 0x000fc0000383ffff */
[----:B------:R-:W-:-:S00]  /*34f0*/  NOP ;  /* 0x0000000000007918 */ /* 0x000fc00000000000 */
        /* <DEDUP_REMOVED lines=8> */
.L_x_3:


//--------------------- .nv.global.init           --------------------------
	.section	.nv.global.init,"aw",@progbits
.nv.global.init:
	.type		_$_str,@object
	.size		_$_str,(.L_0 - _$_str)
_$_str:
        /*0000*/ 	.byte	0x5f, 0x5f, 0x43, 0x55, 0x44, 0x41, 0x5f, 0x46, 0x54, 0x5a, 0x00
.L_0:


//--------------------- .nv.shared.attn_fwd       --------------------------
	.section	.nv.shared.attn_fwd,"aw",@nobits
	.sectionflags	@""
	.align	16
